	.target	sm_100a

	.elftype	@"ET_EXEC"


//--------------------- .note.nv.tkinfo           --------------------------
	.section	.note.nv.tkinfo,"",@"SHT_NOTE"
	.sectionflags	@"SHF_NOTE_NV_TKINFO"
	.tkinfo
        /*0018*/ 	.word	0x00000081
        /*0030*/ 	.string	""
        /*0030*/ 	.string	"ptxas-blackwell"
        /*0030*/ 	.string	"Cuda compilation tools, release 12.9, V12.9.86"
        /*0030*/ 	.string	"Build cuda_12.9.r12.9/compiler.36037853_0"
        /*0030*/ 	.string	"-v  -suppress-debug-info  -lineinfo  -arch sm_100a "



//--------------------- .note.nv.cuver            --------------------------
	.section	.note.nv.cuver,"",@"SHT_NOTE"
	.sectionflags	@"SHF_NOTE_NV_CUVER"
        /*0018*/ 	.short	0x0001
        /*001a*/ 	.short	0x0064
        /*001c*/ 	.short	0x0001
        /*001e*/ 	.short	0x0000
        /*0020*/ 	.short	0x0001
        /*0022*/ 	.short	0x0000


//--------------------- .nv.info                  --------------------------
	.section	.nv.info,"",@"SHT_CUDA_INFO"
	.align	4


	//----- nvinfo : EIATTR_REGCOUNT
	.align		4
        /*0000*/ 	.byte	0x04, 0x2f
        /*0002*/ 	.short	(.L_4 - .L_3)
	.align		4
.L_3:
        /*0004*/ 	.word	index@(gluon_mma)
        /*0008*/ 	.word	0x0000007a


	//----- nvinfo : EIATTR_FRAME_SIZE
	.align		4
.L_4:
        /*000c*/ 	.byte	0x04, 0x11
        /*000e*/ 	.short	(.L_6 - .L_5)
	.align		4
.L_5:
        /*0010*/ 	.word	index@($__internal_2_$__cuda_sm10x_tcgen05_guardrail_trap_unallocated_columns_being_dealloced)
        /*0014*/ 	.word	0x00000000


	//----- nvinfo : EIATTR_FRAME_SIZE
	.align		4
.L_6:
        /*0018*/ 	.byte	0x04, 0x11
        /*001a*/ 	.short	(.L_8 - .L_7)
	.align		4
.L_7:
        /*001c*/ 	.word	index@($__internal_1_$__cuda_sm10x_tcgen05_guardrail_trap_phase_invalid_during_alloc)
        /*0020*/ 	.word	0x00000000


	//----- nvinfo : EIATTR_FRAME_SIZE
	.align		4
.L_8:
        /*0024*/ 	.byte	0x04, 0x11
        /*0026*/ 	.short	(.L_10 - .L_9)
	.align		4
.L_9:
        /*0028*/ 	.word	index@($__internal_0_$__cuda_sm10x_tcgen05_guardrail_trap_col_being_dealloced_not_returned_by_alloc)
        /*002c*/ 	.word	0x00000000


	//----- nvinfo : EIATTR_FRAME_SIZE
	.align		4
.L_10:
        /*0030*/ 	.byte	0x04, 0x11
        /*0032*/ 	.short	(.L_12 - .L_11)
	.align		4
.L_11:
        /*0034*/ 	.word	index@(gluon_mma)
        /*0038*/ 	.word	0x00000000


	//----- nvinfo : EIATTR_MIN_STACK_SIZE
	.align		4
.L_12:
        /*003c*/ 	.byte	0x04, 0x12
        /*003e*/ 	.short	(.L_14 - .L_13)
	.align		4
.L_13:
        /*0040*/ 	.word	index@(gluon_mma)
        /*0044*/ 	.word	0x00000000
.L_14:


//--------------------- .nv.info.gluon_mma        --------------------------
	.section	.nv.info.gluon_mma,"",@"SHT_CUDA_INFO"
	.sectionflags	@""
	.align	4


	//----- nvinfo : EIATTR_CUDA_API_VERSION
	.align		4
        /*0000*/ 	.byte	0x04, 0x37
        /*0002*/ 	.short	(.L_16 - .L_15)
.L_15:
        /*0004*/ 	.word	0x00000081


	//----- nvinfo : EIATTR_KPARAM_INFO
	.align		4
.L_16:
        /*0008*/ 	.byte	0x04, 0x17
        /*000a*/ 	.short	(.L_18 - .L_17)
.L_17:
        /*000c*/ 	.word	0x00000000
        /*0010*/ 	.short	0x0004
        /*0012*/ 	.short	0x0020
        /*0014*/ 	.byte	0x00, 0xf4, 0x21, 0x00


	//----- nvinfo : EIATTR_KPARAM_INFO
	.align		4
.L_18:
        /*0018*/ 	.byte	0x04, 0x17
        /*001a*/ 	.short	(.L_20 - .L_19)
.L_19:
        /*001c*/ 	.word	0x00000000
        /*0020*/ 	.short	0x0003
        /*0022*/ 	.short	0x0018
        /*0024*/ 	.byte	0x00, 0xf4, 0x21, 0x00


	//----- nvinfo : EIATTR_KPARAM_INFO
	.align		4
.L_20:
        /*0028*/ 	.byte	0x04, 0x17
        /*002a*/ 	.short	(.L_22 - .L_21)
.L_21:
        /*002c*/ 	.word	0x00000000
        /*0030*/ 	.short	0x0002
        /*0032*/ 	.short	0x0010
        /*0034*/ 	.byte	0x00, 0xf4, 0x21, 0x00


	//----- nvinfo : EIATTR_KPARAM_INFO
	.align		4
.L_22:
        /*0038*/ 	.byte	0x04, 0x17
        /*003a*/ 	.short	(.L_24 - .L_23)
.L_23:
        /*003c*/ 	.word	0x00000000
        /*0040*/ 	.short	0x0001
        /*0042*/ 	.short	0x0008
        /*0044*/ 	.byte	0x00, 0xf4, 0x21, 0x00


	//----- nvinfo : EIATTR_KPARAM_INFO
	.align		4
.L_24:
        /*0048*/ 	.byte	0x04, 0x17
        /*004a*/ 	.short	(.L_26 - .L_25)
.L_25:
        /*004c*/ 	.word	0x00000000
        /*0050*/ 	.short	0x0000
        /*0052*/ 	.short	0x0000
        /*0054*/ 	.byte	0x00, 0xf4, 0x21, 0x00


	//----- nvinfo : EIATTR_AT_ENTRY_FRAGMENTS
	.align		4
.L_26:
        /*0058*/ 	.byte	0x04, 0x4f
        /*005a*/ 	.short	(.L_28 - .L_27)


	//   ....[0]....
.L_27:
        /*005c*/ 	.word	0x00000004


	//----- nvinfo : EIATTR_RESERVED_SMEM_USED
	.align		4
.L_28:
        /*0060*/ 	.byte	0x01, 0x41
	.zero		2


	//----- nvinfo : EIATTR_SPARSE_MMA_MASK
	.align		4
        /*0064*/ 	.byte	0x03, 0x50
        /*0066*/ 	.short	0x0000


	//----- nvinfo : EIATTR_TCGEN05_1CTA_USED
	.align		4
        /*0068*/ 	.byte	0x01, 0x51
	.zero		2


	//----- nvinfo : EIATTR_MAXREG_COUNT
	.align		4
        /*006c*/ 	.byte	0x03, 0x1b
        /*006e*/ 	.short	0x00ff


	//----- nvinfo : EIATTR_NUM_BARRIERS
	.align		4
        /*0070*/ 	.byte	0x02, 0x4c
        /*0072*/ 	.byte	0x01
	.zero		1


	//----- nvinfo : EIATTR_INT_WARP_WIDE_INSTR_OFFSETS
	.align		4
        /*0074*/ 	.byte	0x04, 0x31
        /*0076*/ 	.short	(.L_30 - .L_29)


	//   ....[0]....
.L_29:
        /*0078*/ 	.word	0x00001210


	//   ....[1]....
        /*007c*/ 	.word	0x00001230


	//   ....[2]....
        /*0080*/ 	.word	0x00001680


	//   ....[3]....
        /*0084*/ 	.word	0x00001690


	//   ....[4]....
        /*0088*/ 	.word	0x00002a20


	//   ....[5]....
        /*008c*/ 	.word	0x00002a70


	//----- nvinfo : EIATTR_COOP_GROUP_MASK_REGIDS
	.align		4
.L_30:
        /*0090*/ 	.byte	0x04, 0x29
        /*0092*/ 	.short	(.L_32 - .L_31)


	//   ....[0]....
.L_31:
        /*0094*/ 	.word	0xffffffff


	//   ....[1]....
        /*0098*/ 	.word	0xffffffff


	//   ....[2]....
        /*009c*/ 	.word	0xffffffff


	//   ....[3]....
        /*00a0*/ 	.word	0xffffffff


	//----- nvinfo : EIATTR_COOP_GROUP_INSTR_OFFSETS
	.align		4
.L_32:
        /*00a4*/ 	.byte	0x04, 0x28
        /*00a6*/ 	.short	(.L_34 - .L_33)


	//   ....[0]....
.L_33:
        /*00a8*/ 	.word	0x00000050


	//   ....[1]....
        /*00ac*/ 	.word	0x00000310


	//   ....[2]....
        /*00b0*/ 	.word	0x000028b0


	//   ....[3]....
        /*00b4*/ 	.word	0x00002b20


	//----- nvinfo : EIATTR_VRC_CTA_INIT_COUNT
	.align		4
.L_34:
        /*00b8*/ 	.byte	0x02, 0x4a
        /*00ba*/ 	.byte	0x80
	.zero		1


	//----- nvinfo : EIATTR_MBARRIER_INSTR_OFFSETS
	.align		4
        /*00bc*/ 	.byte	0x04, 0x39
        /*00be*/ 	.short	(.L_36 - .L_35)


	//   ....[0]....
.L_35:
        /*00c0*/ 	.word	0x000014e0
        /*00c4*/ 	.word	0x000000ff
        /*00c8*/ 	.word	0x00002800
        /*00cc*/ 	.short	0x0100
        /*00ce*/ 	.byte	0x0c
	.zero		1


	//   ....[1]....
        /*00d0*/ 	.word	0x00001720
        /*00d4*/ 	.word	0x000000ff
        /*00d8*/ 	.word	0x00002800
        /*00dc*/ 	.short	0x010a
        /*00de*/ 	.byte	0x0c
	.zero		1


	//   ....[2]....
        /*00e0*/ 	.word	0x00001870
        /*00e4*/ 	.word	0x000000ff
        /*00e8*/ 	.word	0x00002800
        /*00ec*/ 	.short	0x0108
        /*00ee*/ 	.byte	0x0c
	.zero		1


	//   ....[3]....
        /*00f0*/ 	.word	0x00002b40
        /*00f4*/ 	.word	0x000000ff
        /*00f8*/ 	.word	0x00002800
        /*00fc*/ 	.short	0x010a
        /*00fe*/ 	.byte	0x0c
	.zero		1


	//----- nvinfo : EIATTR_NUM_MBARRIERS
	.align		4
.L_36:
        /*0100*/ 	.byte	0x03, 0x38
        /*0102*/ 	.short	0x0001


	//----- nvinfo : EIATTR_EXIT_INSTR_OFFSETS
	.align		4
        /*0104*/ 	.byte	0x04, 0x1c
        /*0106*/ 	.short	(.L_38 - .L_37)


	//   ....[0]....
.L_37:
        /*0108*/ 	.word	0x00002b30


	//----- nvinfo : EIATTR_REQNTID
	.align		4
.L_38:
        /*010c*/ 	.byte	0x04, 0x10
        /*010e*/ 	.short	(.L_40 - .L_39)
.L_39:
        /*0110*/ 	.word	0x00000100
        /*0114*/ 	.word	0x00000001
        /*0118*/ 	.word	0x00000001


	//----- nvinfo : EIATTR_CRS_STACK_SIZE
	.align		4
.L_40:
        /*011c*/ 	.byte	0x04, 0x1e
        /*011e*/ 	.short	(.L_42 - .L_41)
.L_41:
        /*0120*/ 	.word	0x00000000


	//----- nvinfo : EIATTR_CBANK_PARAM_SIZE
	.align		4
.L_42:
        /*0124*/ 	.byte	0x03, 0x19
        /*0126*/ 	.short	0x0028


	//----- nvinfo : EIATTR_PARAM_CBANK
	.align		4
        /*0128*/ 	.byte	0x04, 0x0a
        /*012a*/ 	.short	(.L_44 - .L_43)
	.align		4
.L_43:
        /*012c*/ 	.word	index@(.nv.constant0.gluon_mma)
        /*0130*/ 	.short	0x0380
        /*0132*/ 	.short	0x0028


	//----- nvinfo : EIATTR_SW_WAR
	.align		4
.L_44:
        /*0134*/ 	.byte	0x04, 0x36
        /*0136*/ 	.short	(.L_46 - .L_45)
.L_45:
        /*0138*/ 	.word	0x00000008
.L_46:


//--------------------- .nv.compat                --------------------------
	.section	.nv.compat,"",@"SHT_CUDA_COMPAT_INFO"
	.align	4
        /*0000*/ 	.byte	0x02, 0x02, 0x02, 0x00, 0x02, 0x05, 0x05, 0x00, 0x02, 0x03, 0x00, 0x00, 0x02, 0x06, 0x01, 0x00


//--------------------- .nv.callgraph             --------------------------
	.section	.nv.callgraph,"",@"SHT_CUDA_CALLGRAPH"
	.align	4
	.sectionentsize	8
	.align		4
        /*0000*/ 	.word	0x00000000
	.align		4
        /*0004*/ 	.word	0xffffffff
	.align		4
        /*0008*/ 	.word	0x00000000
	.align		4
        /*000c*/ 	.word	0xfffffffe
	.align		4
        /*0010*/ 	.word	0x00000000
	.align		4
        /*0014*/ 	.word	0xfffffffd
	.align		4
        /*0018*/ 	.word	0x00000000
	.align		4
        /*001c*/ 	.word	0xfffffffc


//--------------------- .text.gluon_mma           --------------------------
	.section	.text.gluon_mma,"ax",@progbits
	.align	128
        .global         gluon_mma
        .type           gluon_mma,@function
        .size           gluon_mma,(.L_x_15 - gluon_mma)
        .other          gluon_mma,@"STO_CUDA_ENTRY STV_DEFAULT"
gluon_mma:
.text.gluon_mma:
[----:B------:R-:W0:Y:S01]  /*0000*/  LDC R1, c[0x0][0x37c] ;  /* 0x0000df00ff017b82 */ /* 0x000e220000000800 */
[----:B------:R-:W1:Y:S02]  /*0010*/  S2R R90, SR_TID.X ;  /* 0x00000000005a7919 */ /* 0x000e640000002100 */
[----:B-1----:R-:W-:-:S13]  /*0020*/  ISETP.GE.U32.AND P1, PT, R90, 0x20, PT ;  /* 0x000000205a00780c */ /* 0x002fda0003f26070 */
[----:B------:R-:W-:Y:S05]  /*0030*/  @P1 BRA `(.L_x_0) ;  /* 0x0000000000b81947 */ /* 0x000fea0003800000 */
[----:B------:R-:W1:Y:S01]  /*0040*/  S2UR UR6, SR_CgaCtaId ;  /* 0x00000000000679c3 */ /* 0x000e620000008800 */
[----:B------:R-:W-:Y:S01]  /*0050*/  NOP ;  /* 0x0000000000007918 */ /* 0x000fe20000000000 */
[----:B------:R-:W-:Y:S02]  /*0060*/  UMOV UR4, 0x40 ;  /* 0x0000004000047882 */ /* 0x000fe40000000000 */
[----:B-1----:R-:W-:-:S09]  /*0070*/  ULEA UR4, UR6, UR4, 0x18 ;  /* 0x0000000406047291 */ /* 0x002fd2000f8ec0ff */
[----:B------:R-:W1:Y:S01]  /*0080*/  LDS.U8 R0, [UR4] ;  /* 0x00000004ff007984 */ /* 0x000e620008000000 */
[----:B------:R-:W-:Y:S02]  /*0090*/  UMOV UR4, 0x400 ;  /* 0x0000040000047882 */ /* 0x000fe40000000000 */
[----:B------:R-:W-:Y:S01]  /*00a0*/  ULEA UR4, UR6, UR4, 0x18 ;  /* 0x0000000406047291 */ /* 0x000fe2000f8ec0ff */
[----:B-1----:R-:W-:-:S13]  /*00b0*/  ISETP.NE.AND P0, PT, R0, RZ, PT ;  /* 0x000000ff0000720c */ /* 0x002fda0003f05270 */
[----:B------:R-:W-:Y:S05]  /*00c0*/  @P0 BRA `(.L_x_1) ;  /* 0x00000000007c0947 */ /* 0x000fea0003800000 */
[----:B------:R-:W-:-:S13]  /*00d0*/  ELECT P0, URZ, PT ;  /* 0x0000000000ff782f */ /* 0x000fda0003800000 */
[----:B------:R-:W-:Y:S05]  /*00e0*/  @!P0 BRA `(.L_x_2) ;  /* 0x0000000000848947 */ /* 0x000fea0003800000 */
[----:B------:R-:W-:Y:S01]  /*00f0*/  UMOV UR5, 0x4 ;  /* 0x0000000400057882 */ /* 0x000fe20000000000 */
[----:B------:R-:W-:Y:S02]  /*0100*/  IMAD.MOV.U32 R4, RZ, RZ, 0x1 ;  /* 0x00000001ff047424 */ /* 0x000fe400078e00ff */
[----:B------:R-:W-:Y:S02]  /*0110*/  IMAD.MOV.U32 R5, RZ, RZ, 0xf ;  /* 0x0000000fff057424 */ /* 0x000fe400078e00ff */
[----:B------:R-:W-:Y:S04]  /*0120*/  DEPBAR.LE SB1, 0x36 ;  /* 0x00009d800000791a */ /* 0x000fe80000000000 */
[----:B------:R-:W1:Y:S02]  /*0130*/  UTCATOMSWS.FIND_AND_SET.ALIGN UP0, UR5, UR5 ;  /* 0x00000005000575e3 */ /* 0x000e640008000800 */
[----:B-1----:R-:W-:-:S04]  /*0140*/  PLOP3.LUT P0, PT, PT, PT, UP0, 0x80, 0x8 ;  /* 0x000000000008781c */ /* 0x002fc80003f0f008 */
[----:B------:R-:W-:-:S04]  /*0150*/  SEL R0, RZ, 0xffffffff, !P0 ;  /* 0xffffffffff007807 */ /* 0x000fc80004000000 */
[----:B------:R-:W-:Y:S01]  /*0160*/  ISETP.NE.AND P0, PT, R0, RZ, PT ;  /* 0x000000ff0000720c */ /* 0x000fe20003f05270 */
[----:B------:R-:W-:-:S12]  /*0170*/  IMAD.U32 R0, RZ, RZ, UR5 ;  /* 0x00000005ff007e24 */ /* 0x000fd8000f8e00ff */
[----:B------:R-:W-:Y:S05]  /*0180*/  @P0 BRA `(.L_x_3) ;  /* 0x0000000000240947 */ /* 0x000fea0003800000 */
.L_x_4:
[----:B------:R-:W-:Y:S05]  /*0190*/  NANOSLEEP 0x64 ;  /* 0x000000640000795d */ /* 0x000fea0003800000 */
[----:B------:R-:W-:-:S05]  /*01a0*/  UMOV UR5, 0x4 ;  /* 0x0000000400057882 */ /* 0x000fca0000000000 */
[----:B------:R-:W-:Y:S04]  /*01b0*/  DEPBAR.LE SB1, 0x36 ;  /* 0x00009d800000791a */ /* 0x000fe80000000000 */
[----:B------:R-:W1:Y:S02]  /*01c0*/  UTCATOMSWS.FIND_AND_SET.ALIGN UP0, UR5, UR5 ;  /* 0x00000005000575e3 */ /* 0x000e640008000800 */
[----:B-1----:R-:W-:-:S04]  /*01d0*/  PLOP3.LUT P0, PT, PT, PT, UP0, 0x80, 0x8 ;  /* 0x000000000008781c */ /* 0x002fc80003f0f008 */
[----:B------:R-:W-:-:S04]  /*01e0*/  SEL R0, RZ, 0xffffffff, !P0 ;  /* 0xffffffffff007807 */ /* 0x000fc80004000000 */
[----:B------:R-:W-:Y:S01]  /*01f0*/  ISETP.NE.AND P0, PT, R0, RZ, PT ;  /* 0x000000ff0000720c */ /* 0x000fe20003f05270 */
[----:B------:R-:W-:-:S12]  /*0200*/  IMAD.U32 R0, RZ, RZ, UR5 ;  /* 0x00000005ff007e24 */ /* 0x000fd8000f8e00ff */
[----:B------:R-:W-:Y:S05]  /*0210*/  @!P0 BRA `(.L_x_4) ;  /* 0xfffffffc00dc8947 */ /* 0x000fea000383ffff */
.L_x_3:
[C---:B------:R-:W-:Y:S01]  /*0220*/  VIADD R3, R0.reuse, 0x10 ;  /* 0x0000001000037836 */ /* 0x040fe20000000000 */
[----:B------:R-:W-:Y:S01]  /*0230*/  UMOV UR5, 0x50 ;  /* 0x0000005000057882 */ /* 0x000fe20000000000 */
[----:B------:R-:W-:Y:S01]  /*0240*/  SHF.L.U32 R2, R5, R0, RZ ;  /* 0x0000000005027219 */ /* 0x000fe200000006ff */
[----:B------:R-:W-:Y:S01]  /*0250*/  ULEA UR5, UR6, UR5, 0x18 ;  /* 0x0000000506057291 */ /* 0x000fe2000f8ec0ff */
[----:B------:R-:W-:Y:S01]  /*0260*/  IMAD.SHL.U32 R0, R0, 0x20, RZ ;  /* 0x0000002000007824 */ /* 0x000fe200078e00ff */
[----:B------:R-:W-:-:S04]  /*0270*/  SHF.L.U32 R3, R4, R3, RZ ;  /* 0x0000000304037219 */ /* 0x000fc800000006ff */
[----:B------:R-:W-:-:S05]  /*0280*/  LOP3.LUT R2, R3, R2, RZ, 0xfc, !PT ;  /* 0x0000000203027212 */ /* 0x000fca00078efcff */
[----:B------:R1:W-:Y:S04]  /*0290*/  ATOMS.OR RZ, [UR5], R2 ;  /* 0x00000002ffff798c */ /* 0x0003e8000b000005 */
[----:B------:R1:W-:Y:S01]  /*02a0*/  STS [UR4], R0 ;  /* 0x00000000ff007988 */ /* 0x0003e20008000804 */
[----:B------:R-:W-:Y:S05]  /*02b0*/  BRA `(.L_x_2) ;  /* 0x0000000000107947 */ /* 0x000fea0003800000 */
.L_x_1:
[----:B------:R-:W-:Y:S01]  /*02c0*/  IMAD.MOV.U32 R0, RZ, RZ, -0x1 ;  /* 0xffffffffff007424 */ /* 0x000fe200078e00ff */
[----:B------:R-:W-:-:S04]  /*02d0*/  MOV R2, 0x300 ;  /* 0x0000030000027802 */ /* 0x000fc80000000f00 */
[----:B------:R1:W-:Y:S03]  /*02e0*/  STS [UR4], R0 ;  /* 0x00000000ff007988 */ /* 0x0003e60008000804 */
[----:B01----:R-:W-:Y:S05]  /*02f0*/  CALL.REL.NOINC `($__internal_1_$__cuda_sm10x_tcgen05_guardrail_trap_phase_invalid_during_alloc) ;  /* 0x0000002800287944 */ /* 0x003fea0003c00000 */
.L_x_2:
[----:B------:R-:W-:Y:S05]  /*0300*/  WARPSYNC.ALL ;  /* 0x0000000000007948 */ /* 0x000fea0003800000 */
[----:B------:R-:W-:Y:S01]  /*0310*/  NOP ;  /* 0x0000000000007918 */ /* 0x000fe20000000000 */
.L_x_0:
[----:B------:R-:W2:Y:S01]  /*0320*/  LDC.64 R6, c[0x0][0x380] ;  /* 0x0000e000ff067b82 */ /* 0x000ea20000000a00 */
[----:B------:R-:W-:Y:S01]  /*0330*/  SHF.R.U32.HI R87, RZ, 0x5, R90 ;  /* 0x00000005ff577819 */ /* 0x000fe2000001165a */
[----:B------:R-:W-:Y:S01]  /*0340*/  UMOV UR4, 0x400 ;  /* 0x0000040000047882 */ /* 0x000fe20000000000 */
[C---:B------:R-:W-:Y:S01]  /*0350*/  LOP3.LUT R91, R90.reuse, 0xe0, RZ, 0xc0, !PT ;  /* 0x000000e05a5b7812 */ /* 0x040fe200078ec0ff */
[----:B------:R-:W3:Y:S01]  /*0360*/  LDCU.64 UR16, c[0x0][0x358] ;  /* 0x00006b00ff1077ac */ /* 0x000ee20008000a00 */
[----:B------:R-:W-:Y:S02]  /*0370*/  SGXT.U32 R87, R87, 0x3 ;  /* 0x000000035757781a */ /* 0x000fe40000000000 */
[----:B------:R-:W-:Y:S01]  /*0380*/  LOP3.LUT R93, R90, 0xf, RZ, 0xc0, !PT ;  /* 0x0000000f5a5d7812 */ /* 0x000fe200078ec0ff */
[----:B------:R-:W4:Y:S01]  /*0390*/  S2UR UR11, SR_CgaCtaId ;  /* 0x00000000000b79c3 */ /* 0x000f220000008800 */
[C---:B------:R-:W-:Y:S02]  /*03a0*/  LOP3.LUT R99, R87.reuse, 0x18, RZ, 0xfc, !PT ;  /* 0x0000001857637812 */ /* 0x040fe400078efcff */
[----:B------:R-:W-:-:S02]  /*03b0*/  LOP3.LUT R94, R87, 0x40, RZ, 0xfc, !PT ;  /* 0x00000040575e7812 */ /* 0x000fc400078efcff */
[----:B------:R-:W-:Y:S01]  /*03c0*/  LOP3.LUT R69, R87, 0x68, RZ, 0xfc, !PT ;  /* 0x0000006857457812 */ /* 0x000fe200078efcff */
[----:B------:R-:W-:Y:S01]  /*03d0*/  IMAD.SHL.U32 R22, R99, 0x10, RZ ;  /* 0x0000001063167824 */ /* 0x000fe200078e00ff */
[C---:B------:R-:W-:Y:S01]  /*03e0*/  LOP3.LUT R74, R87.reuse, 0x90, RZ, 0xfc, !PT ;  /* 0x00000090574a7812 */ /* 0x040fe200078efcff */
[----:B------:R-:W-:Y:S01]  /*03f0*/  IMAD.SHL.U32 R32, R94, 0x10, RZ ;  /* 0x000000105e207824 */ /* 0x000fe200078e00ff */
[----:B------:R-:W-:Y:S01]  /*0400*/  LOP3.LUT R89, R87, 0x8, RZ, 0xfc, !PT ;  /* 0x0000000857597812 */ /* 0x000fe200078efcff */
[----:B------:R-:W-:Y:S01]  /*0410*/  IMAD.SHL.U32 R42, R69, 0x10, RZ ;  /* 0x00000010452a7824 */ /* 0x000fe200078e00ff */
[C---:B------:R-:W-:Y:S01]  /*0420*/  LOP3.LUT R79, R87.reuse, 0xb8, RZ, 0xfc, !PT ;  /* 0x000000b8574f7812 */ /* 0x040fe200078efcff */
[----:B------:R-:W-:Y:S01]  /*0430*/  IMAD.SHL.U32 R52, R74, 0x10, RZ ;  /* 0x000000104a347824 */ /* 0x000fe200078e00ff */
[----:B------:R-:W-:Y:S01]  /*0440*/  LOP3.LUT R84, R87, 0xe0, RZ, 0xfc, !PT ;  /* 0x000000e057547812 */ /* 0x000fe200078efcff */
[----:B------:R-:W-:Y:S01]  /*0450*/  IMAD.SHL.U32 R8, R89, 0x10, RZ ;  /* 0x0000001059087824 */ /* 0x000fe200078e00ff */
[----:B------:R-:W-:Y:S01]  /*0460*/  LOP3.LUT R97, R87, 0x28, RZ, 0xfc, !PT ;  /* 0x0000002857617812 */ /* 0x000fe200078efcff */
[----:B------:R-:W-:Y:S01]  /*0470*/  IMAD.SHL.U32 R110, R79, 0x10, RZ ;  /* 0x000000104f6e7824 */ /* 0x000fe200078e00ff */
[-C--:B--2---:R-:W-:Y:S01]  /*0480*/  LEA R12, P5, R99, R6.reuse, 0x5 ;  /* 0x00000006630c7211 */ /* 0x084fe200078a28ff */
[----:B------:R-:W-:Y:S01]  /*0490*/  IMAD.SHL.U32 R92, R84, 0x10, RZ ;  /* 0x00000010545c7824 */ /* 0x000fe200078e00ff */
[----:B------:R-:W-:Y:S01]  /*04a0*/  IADD3 R66, P0, PT, R91, R6, RZ ;  /* 0x000000065b427210 */ /* 0x000fe20007f1e0ff */
[----:B------:R-:W-:Y:S01]  /*04b0*/  IMAD.SHL.U32 R26, R97, 0x10, RZ ;  /* 0x00000010611a7824 */ /* 0x000fe200078e00ff */
[----:B------:R-:W-:-:S02]  /*04c0*/  LEA.HI.X R13, R22, R7, RZ, 0x1, P5 ;  /* 0x00000007160d7211 */ /* 0x000fc400028f0cff */
[-C--:B------:R-:W-:Y:S01]  /*04d0*/  LEA R22, P5, R94, R6.reuse, 0x5 ;  /* 0x000000065e167211 */ /* 0x080fe200078a28ff */
[----:B------:R-:W-:Y:S01]  /*04e0*/  IMAD.X R67, RZ, RZ, R7, P0 ;  /* 0x000000ffff437224 */ /* 0x000fe200000e0607 */
[-C--:B------:R-:W-:Y:S01]  /*04f0*/  LEA R64, P0, R89, R6.reuse, 0x5 ;  /* 0x0000000659407211 */ /* 0x080fe200078028ff */
[----:B----4-:R-:W-:Y:S01]  /*0500*/  ULEA UR12, UR11, UR4, 0x18 ;  /* 0x000000040b0c7291 */ /* 0x010fe2000f8ec0ff */
[----:B------:R-:W-:Y:S02]  /*0510*/  LEA.HI.X R23, R32, R7, RZ, 0x1, P5 ;  /* 0x0000000720177211 */ /* 0x000fe400028f0cff */
[----:B------:R-:W-:Y:S02]  /*0520*/  LEA R16, P3, R97, R6, 0x5 ;  /* 0x0000000661107211 */ /* 0x000fe400078628ff */
[C---:B------:R-:W-:Y:S02]  /*0530*/  LOP3.LUT R98, R87.reuse, 0x20, RZ, 0xfc, !PT ;  /* 0x0000002057627812 */ /* 0x040fe400078efcff */
[----:B------:R-:W-:-:S02]  /*0540*/  LOP3.LUT R96, R87, 0x30, RZ, 0xfc, !PT ;  /* 0x0000003057607812 */ /* 0x000fc400078efcff */
[----:B------:R-:W-:Y:S01]  /*0550*/  LOP3.LUT R95, R87, 0x38, RZ, 0xfc, !PT ;  /* 0x00000038575f7812 */ /* 0x000fe200078efcff */
[----:B------:R-:W-:Y:S01]  /*0560*/  IMAD.SHL.U32 R24, R98, 0x10, RZ ;  /* 0x0000001062187824 */ /* 0x000fe200078e00ff */
[----:B------:R-:W-:Y:S01]  /*0570*/  LEA R32, P5, R69, R6, 0x5 ;  /* 0x0000000645207211 */ /* 0x000fe200078a28ff */
[----:B------:R-:W-:Y:S01]  /*0580*/  IMAD.SHL.U32 R28, R96, 0x10, RZ ;  /* 0x00000010601c7824 */ /* 0x000fe200078e00ff */
[-C--:B------:R-:W-:Y:S01]  /*0590*/  LEA.HI.X R65, R8, R7.reuse, RZ, 0x1, P0 ;  /* 0x0000000708417211 */ /* 0x080fe200000f0cff */
[----:B------:R-:W-:Y:S01]  /*05a0*/  IMAD.SHL.U32 R30, R95, 0x10, RZ ;  /* 0x000000105f1e7824 */ /* 0x000fe200078e00ff */
[----:B------:R-:W-:Y:S02]  /*05b0*/  LEA.HI.X R33, R42, R7, RZ, 0x1, P5 ;  /* 0x000000072a217211 */ /* 0x000fe400028f0cff */
[C---:B-1----:R-:W-:Y:S02]  /*05c0*/  LOP3.LUT R0, R87.reuse, 0x48, RZ, 0xfc, !PT ;  /* 0x0000004857007812 */ /* 0x042fe400078efcff */
        /* <DEDUP_REMOVED lines=8> */
[C---:B------:R-:W-:Y:S02]  /*0650*/  LOP3.LUT R68, R87.reuse, 0x60, RZ, 0xfc, !PT ;  /* 0x0000006057447812 */ /* 0x040fe400078efcff */
[----:B------:R-:W-:-:S02]  /*0660*/  LOP3.LUT R70, R87, 0x70, RZ, 0xfc, !PT ;  /* 0x0000007057467812 */ /* 0x000fc400078efcff */
[----:B------:R-:W-:Y:S01]  /*0670*/  LOP3.LUT R71, R87, 0x78, RZ, 0xfc, !PT ;  /* 0x0000007857477812 */ /* 0x000fe200078efcff */
[----:B------:R-:W-:Y:S01]  /*0680*/  IMAD.WIDE.U32 R16, R93, 0x2, R16 ;  /* 0x000000025d107825 */ /* 0x000fe200078e0010 */
[----:B------:R-:W-:Y:S01]  /*0690*/  BAR.SYNC.DEFER_BLOCKING 0x0 ;  /* 0x0000000000007b1d */ /* 0x000fe20000010000 */
[-C--:B------:R-:W-:Y:S02]  /*06a0*/  LEA R52, P5, R79, R6.reuse, 0x5 ;  /* 0x000000064f347211 */ /* 0x080fe400078a28ff */
[-C--:B------:R-:W-:Y:S01]  /*06b0*/  LEA R14, P4, R98, R6.reuse, 0x5 ;  /* 0x00000006620e7211 */ /* 0x080fe200078828ff */
[----:B------:R-:W-:Y:S01]  /*06c0*/  IMAD.SHL.U32 R40, R68, 0x10, RZ ;  /* 0x0000001044287824 */ /* 0x000fe200078e00ff */
[----:B------:R-:W-:Y:S01]  /*06d0*/  LEA.HI.X R53, R110, R7, RZ, 0x1, P5 ;  /* 0x000000076e357211 */ /* 0x000fe200028f0cff */
[----:B------:R-:W-:Y:S01]  /*06e0*/  IMAD.SHL.U32 R44, R70, 0x10, RZ ;  /* 0x00000010462c7824 */ /* 0x000fe200078e00ff */
[-C--:B------:R-:W-:Y:S01]  /*06f0*/  LEA R8, P5, R84, R6.reuse, 0x5 ;  /* 0x0000000654087211 */ /* 0x080fe200078a28ff */
[----:B------:R-:W-:Y:S01]  /*0700*/  IMAD.SHL.U32 R46, R71, 0x10, RZ ;  /* 0x00000010472e7824 */ /* 0x000fe200078e00ff */
[----:B------:R-:W-:-:S02]  /*0710*/  LEA R18, P2, R96, R6, 0x5 ;  /* 0x0000000660127211 */ /* 0x000fc400078428ff */
[C---:B------:R-:W-:Y:S02]  /*0720*/  LOP3.LUT R72, R87.reuse, 0x80, RZ, 0xfc, !PT ;  /* 0x0000008057487812 */ /* 0x040fe400078efcff */
[C---:B------:R-:W-:Y:S02]  /*0730*/  LOP3.LUT R73, R87.reuse, 0x88, RZ, 0xfc, !PT ;  /* 0x0000008857497812 */ /* 0x040fe400078efcff */
[----:B------:R-:W-:Y:S01]  /*0740*/  LOP3.LUT R75, R87, 0x98, RZ, 0xfc, !PT ;  /* 0x00000098574b7812 */ /* 0x000fe200078efcff */
[----:B------:R-:W-:Y:S01]  /*0750*/  IMAD.SHL.U32 R48, R72, 0x10, RZ ;  /* 0x0000001048307824 */ /* 0x000fe200078e00ff */
[-C--:B------:R-:W-:Y:S01]  /*0760*/  LEA.HI.X R9, R92, R7.reuse, RZ, 0x1, P5 ;  /* 0x000000075c097211 */ /* 0x080fe200028f0cff */
[----:B------:R-:W-:Y:S01]  /*0770*/  IMAD.SHL.U32 R50, R73, 0x10, RZ ;  /* 0x0000001049327824 */ /* 0x000fe200078e00ff */
[----:B------:R-:W-:Y:S01]  /*0780*/  LEA.HI.X R15, R24, R7, RZ, 0x1, P4 ;  /* 0x00000007180f7211 */ /* 0x000fe200020f0cff */
[----:B------:R-:W-:Y:S01]  /*0790*/  IMAD.SHL.U32 R54, R75, 0x10, RZ ;  /* 0x000000104b367824 */ /* 0x000fe200078e00ff */
[----:B------:R-:W-:-:S02]  /*07a0*/  LEA R20, P0, R95, R6, 0x5 ;  /* 0x000000065f147211 */ /* 0x000fc400078028ff */
[C---:B------:R-:W-:Y:S01]  /*07b0*/  LOP3.LUT R76, R87.reuse, 0xa0, RZ, 0xfc, !PT ;  /* 0x000000a0574c7812 */ /* 0x040fe200078efcff */
[----:B------:R-:W1:Y:S01]  /*07c0*/  LDS R92, [UR12] ;  /* 0x0000000cff5c7984 */ /* 0x000e620008000800 */
[-C--:B------:R-:W-:Y:S02]  /*07d0*/  LEA R24, P4, R0, R6.reuse, 0x5 ;  /* 0x0000000600187211 */ /* 0x080fe400078828ff */
[----:B------:R-:W-:Y:S01]  /*07e0*/  LOP3.LUT R77, R87, 0xa8, RZ, 0xfc, !PT ;  /* 0x000000a8574d7812 */ /* 0x000fe200078efcff */
[----:B------:R-:W-:Y:S01]  /*07f0*/  BAR.SYNC.DEFER_BLOCKING 0x0 ;  /* 0x0000000000007b1d */ /* 0x000fe20000010000 */
[-C--:B------:R-:W-:Y:S01]  /*0800*/  LEA R26, P3, R2, R6.reuse, 0x5 ;  /* 0x00000006021a7211 */ /* 0x080fe200078628ff */
[----:B------:R-:W-:Y:S01]  /*0810*/  IMAD.SHL.U32 R56, R76, 0x10, RZ ;  /* 0x000000104c387824 */ /* 0x000fe200078e00ff */
[----:B------:R-:W-:Y:S01]  /*0820*/  LEA.HI.X R19, R28, R7, RZ, 0x1, P2 ;  /* 0x000000071c137211 */ /* 0x000fe200010f0cff */
        /* <DEDUP_REMOVED lines=8> */
[-C--:B------:R-:W-:Y:S01]  /*08b0*/  LEA.HI.X R25, R34, R7.reuse, RZ, 0x1, P4 ;  /* 0x0000000722197211 */ /* 0x080fe200020f0cff */
[----:B------:R-:W-:Y:S01]  /*08c0*/  IMAD.SHL.U32 R112, R80, 0x10, RZ ;  /* 0x0000001050707824 */ /* 0x000fe200078e00ff */
[----:B------:R-:W-:-:S02]  /*08d0*/  LEA.HI.X R27, R36, R7, RZ, 0x1, P3 ;  /* 0x00000007241b7211 */ /* 0x000fc400018f0cff */
[C---:B------:R-:W-:Y:S02]  /*08e0*/  LOP3.LUT R81, R87.reuse, 0xc8, RZ, 0xfc, !PT ;  /* 0x000000c857517812 */ /* 0x040fe400078efcff */
[C---:B------:R-:W-:Y:S02]  /*08f0*/  LOP3.LUT R82, R87.reuse, 0xd0, RZ, 0xfc, !PT ;  /* 0x000000d057527812 */ /* 0x040fe400078efcff */
[----:B------:R-:W-:Y:S01]  /*0900*/  LOP3.LUT R83, R87, 0xd8, RZ, 0xfc, !PT ;  /* 0x000000d857537812 */ /* 0x000fe200078efcff */
[----:B---3--:R2:W5:Y:S01]  /*0910*/  LDG.E.U16 R101, desc[UR16][R16.64] ;  /* 0x0000001010657981 */ /* 0x008562000c1e1500 */
[-C--:B------:R-:W-:Y:S01]  /*0920*/  LEA R30, P0, R68, R6.reuse, 0x5 ;  /* 0x00000006441e7211 */ /* 0x080fe200078028ff */
[----:B------:R-:W-:Y:S01]  /*0930*/  IMAD.SHL.U32 R4, R81, 0x10, RZ ;  /* 0x0000001051047824 */ /* 0x000fe200078e00ff */
[-C--:B------:R-:W-:Y:S01]  /*0940*/  LEA R34, P4, R70, R6.reuse, 0x5 ;  /* 0x0000000646227211 */ /* 0x080fe200078828ff */
[----:B------:R-:W-:Y:S01]  /*0950*/  IMAD.SHL.U32 R108, R82, 0x10, RZ ;  /* 0x00000010526c7824 */ /* 0x000fe200078e00ff */
[----:B------:R-:W-:-:S02]  /*0960*/  LEA R36, P3, R71, R6, 0x5 ;  /* 0x0000000647247211 */ /* 0x000fc400078628ff */
[C---:B------:R-:W-:Y:S02]  /*0970*/  LOP3.LUT R85, R87.reuse, 0xe8, RZ, 0xfc, !PT ;  /* 0x000000e857557812 */ /* 0x040fe400078efcff */
[----:B------:R-:W-:Y:S01]  /*0980*/  LOP3.LUT R86, R87, 0xf0, RZ, 0xfc, !PT ;  /* 0x000000f057567812 */ /* 0x000fe200078efcff */
[----:B--2---:R-:W2:Y:S01]  /*0990*/  LDC.64 R16, c[0x0][0x388] ;  /* 0x0000e200ff107b82 */ /* 0x004ea20000000a00 */
[-C--:B------:R-:W-:Y:S01]  /*09a0*/  LEA.HI.X R29, R38, R7.reuse, RZ, 0x1, P2 ;  /* 0x00000007261d7211 */ /* 0x080fe200010f0cff */
[----:B------:R-:W-:Y:S01]  /*09b0*/  IMAD.WIDE.U32 R12, R93, 0x2, R12 ;  /* 0x000000025d0c7825 */ /* 0x000fe200078e000c */
[-C--:B------:R-:W-:Y:S02]  /*09c0*/  LEA R38, P2, R72, R6.reuse, 0x5 ;  /* 0x0000000648267211 */ /* 0x080fe400078428ff */
[-C--:B------:R-:W-:Y:S01]  /*09d0*/  LEA.HI.X R31, R40, R7.reuse, RZ, 0x1, P0 ;  /* 0x00000007281f7211 */ /* 0x080fe200000f0cff */
[----:B------:R-:W-:Y:S01]  /*09e0*/  IMAD.SHL.U32 R88, R83, 0x10, RZ ;  /* 0x0000001053587824 */ /* 0x000fe200078e00ff */
[-C--:B------:R-:W-:Y:S01]  /*09f0*/  LEA.HI.X R35, R44, R7.reuse, RZ, 0x1, P4 ;  /* 0x000000072c237211 */ /* 0x080fe200020f0cff */
[----:B------:R-:W-:Y:S01]  /*0a00*/  IMAD.SHL.U32 R102, R85, 0x10, RZ ;  /* 0x0000001055667824 */ /* 0x000fe200078e00ff */
[-C--:B------:R-:W-:Y:S01]  /*0a10*/  LEA.HI.X R37, R46, R7.reuse, RZ, 0x1, P3 ;  /* 0x000000072e257211 */ /* 0x080fe200018f0cff */
[----:B------:R-:W-:Y:S01]  /*0a20*/  IMAD.SHL.U32 R104, R86, 0x10, RZ ;  /* 0x0000001056687824 */ /* 0x000fe200078e00ff */
[-C--:B------:R-:W-:Y:S01]  /*0a30*/  LEA R40, P0, R73, R6.reuse, 0x5 ;  /* 0x0000000649287211 */ /* 0x080fe200078028ff */
[----:B------:R-:W-:Y:S01]  /*0a40*/  IMAD.WIDE.U32 R32, R93, 0x2, R32 ;  /* 0x000000025d207825 */ /* 0x000fe200078e0020 */
[-C--:B------:R-:W-:Y:S01]  /*0a50*/  LEA R44, P4, R75, R6.reuse, 0x5 ;  /* 0x000000064b2c7211 */ /* 0x080fe200078828ff */
[----:B------:R-:W5:Y:S01]  /*0a60*/  LDG.E.U16 R12, desc[UR16][R12.64] ;  /* 0x000000100c0c7981 */ /* 0x000f62000c1e1500 */
[----:B------:R-:W-:Y:S01]  /*0a70*/  LEA R46, P3, R76, R6, 0x5 ;  /* 0x000000064c2e7211 */ /* 0x000fe200078628ff */
[----:B------:R-:W-:Y:S01]  /*0a80*/  IMAD.WIDE.U32 R66, R93, 0x2, R66 ;  /* 0x000000025d427825 */ /* 0x000fe200078e0042 */
[----:B------:R-:W-:-:S02]  /*0a90*/  LEA.HI.X R39, R48, R7, RZ, 0x1, P2 ;  /* 0x0000000730277211 */ /* 0x000fc400010f0cff */
[-C--:B------:R-:W-:Y:S01]  /*0aa0*/  LEA R48, P2, R77, R6.reuse, 0x5 ;  /* 0x000000064d307211 */ /* 0x080fe200078428ff */
[----:B------:R-:W-:Y:S01]  /*0ab0*/  IMAD.WIDE.U32 R64, R93, 0x2, R64 ;  /* 0x000000025d407825 */ /* 0x000fe200078e0040 */
[-C--:B------:R-:W-:Y:S01]  /*0ac0*/  LEA.HI.X R41, R50, R7.reuse, RZ, 0x1, P0 ;  /* 0x0000000732297211 */ /* 0x080fe200000f0cff */
[----:B------:R-:W5:Y:S01]  /*0ad0*/  LDG.E.U16 R66, desc[UR16][R66.64] ;  /* 0x0000001042427981 */ /* 0x000f62000c1e1500 */
[-C--:B------:R-:W-:Y:S02]  /*0ae0*/  LEA.HI.X R45, R54, R7.reuse, RZ, 0x1, P4 ;  /* 0x00000007362d7211 */ /* 0x080fe400020f0cff */
[-C--:B------:R-:W-:Y:S01]  /*0af0*/  LEA.HI.X R47, R56, R7.reuse, RZ, 0x1, P3 ;  /* 0x00000007382f7211 */ /* 0x080fe200018f0cff */
[----:B------:R-:W5:Y:S01]  /*0b00*/  LDG.E.U16 R13, desc[UR16][R32.64] ;  /* 0x00000010200d7981 */ /* 0x000f62000c1e1500 */
[----:B------:R-:W-:Y:S02]  /*0b10*/  LOP3.LUT R87, R87, 0xf8, RZ, 0xfc, !PT ;  /* 0x000000f857577812 */ /* 0x000fe400078efcff */
[-C--:B------:R-:W-:Y:S01]  /*0b20*/  LEA R62, P6, R100, R6.reuse, 0x5 ;  /* 0x00000006643e7211 */ /* 0x080fe200078c28ff */
[----:B------:R-:W-:Y:S01]  /*0b30*/  IMAD.WIDE.U32 R20, R93, 0x2, R20 ;  /* 0x000000025d147825 */ /* 0x000fe200078e0014 */
[-C--:B------:R-:W-:Y:S01]  /*0b40*/  LEA R50, P0, R78, R6.reuse, 0x5 ;  /* 0x000000064e327211 */ /* 0x080fe200078028ff */
[----:B------:R-:W5:Y:S01]  /*0b50*/  LDG.E.U16 R64, desc[UR16][R64.64] ;  /* 0x0000001040407981 */ /* 0x000f62000c1e1500 */
[-C--:B------:R-:W-:Y:S01]  /*0b60*/  LEA R54, P4, R80, R6.reuse, 0x5 ;  /* 0x0000000650367211 */ /* 0x080fe200078828ff */
[----:B------:R-:W-:Y:S01]  /*0b70*/  IMAD.SHL.U32 R106, R87, 0x10, RZ ;  /* 0x00000010576a7824 */ /* 0x000fe200078e00ff */
[----:B------:R-:W-:Y:S01]  /*0b80*/  LEA R56, P3, R81, R6, 0x5 ;  /* 0x0000000651387211 */ /* 0x000fe200078628ff */
[----:B------:R3:W5:Y:S01]  /*0b90*/  LDG.E.U16 R20, desc[UR16][R20.64] ;  /* 0x0000001014147981 */ /* 0x000762000c1e1500 */
[----:B------:R-:W-:-:S02]  /*0ba0*/  LEA.HI.X R49, R58, R7, RZ, 0x1, P2 ;  /* 0x000000073a317211 */ /* 0x000fc400010f0cff */
[-C--:B------:R-:W-:Y:S02]  /*0bb0*/  LEA R58, P2, R82, R6.reuse, 0x5 ;  /* 0x00000006523a7211 */ /* 0x080fe400078428ff */
[-C--:B------:R-:W-:Y:S02]  /*0bc0*/  LEA.HI.X R63, R10, R7.reuse, RZ, 0x1, P6 ;  /* 0x000000070a3f7211 */ /* 0x080fe400030f0cff */
[-C--:B------:R-:W-:Y:S02]  /*0bd0*/  LEA.HI.X R51, R60, R7.reuse, RZ, 0x1, P0 ;  /* 0x000000073c337211 */ /* 0x080fe400000f0cff */
[-C--:B------:R-:W-:Y:S01]  /*0be0*/  LEA.HI.X R55, R112, R7.reuse, RZ, 0x1, P4 ;  /* 0x0000000770377211 */ /* 0x080fe200020f0cff */
[----:B------:R-:W-:Y:S01]  /*0bf0*/  IMAD.WIDE.U32 R14, R93, 0x2, R14 ;  /* 0x000000025d0e7825 */ /* 0x000fe200078e000e */
[-C--:B------:R-:W-:Y:S02]  /*0c00*/  LEA.HI.X R57, R4, R7.reuse, RZ, 0x1, P3 ;  /* 0x0000000704397211 */ /* 0x080fe400018f0cff */
[-C--:B------:R-:W-:Y:S01]  /*0c10*/  LEA R60, P0, R83, R6.reuse, 0x5 ;  /* 0x00000006533c7211 */ /* 0x080fe200078028ff */
[----:B------:R-:W-:Y:S01]  /*0c20*/  IMAD.WIDE.U32 R18, R93, 0x2, R18 ;  /* 0x000000025d127825 */ /* 0x000fe200078e0012 */
[-C--:B------:R-:W-:Y:S01]  /*0c30*/  LEA R10, P4, R85, R6.reuse, 0x5 ;  /* 0x00000006550a7211 */ /* 0x080fe200078828ff */
[----:B------:R-:W5:Y:S01]  /*0c40*/  LDG.E.U16 R14, desc[UR16][R14.64] ;  /* 0x000000100e0e7981 */ /* 0x000f62000c1e1500 */
[-C--:B------:R-:W-:Y:S01]  /*0c50*/  LEA R4, P3, R86, R6.reuse, 0x5 ;  /* 0x0000000656047211 */ /* 0x080fe200078628ff */
[----:B------:R-:W-:Y:S01]  /*0c60*/  IMAD.WIDE.U32 R8, R93, 0x2, R8 ;  /* 0x000000025d087825 */ /* 0x000fe200078e0008 */
[-C--:B------:R-:W-:Y:S01]  /*0c70*/  LEA.HI.X R59, R108, R7.reuse, RZ, 0x1, P2 ;  /* 0x000000076c3b7211 */ /* 0x080fe200010f0cff */
[----:B------:R-:W5:Y:S01]  /*0c80*/  LDG.E.U16 R18, desc[UR16][R18.64] ;  /* 0x0000001012127981 */ /* 0x000f62000c1e1500 */
[----:B------:R-:W-:Y:S01]  /*0c90*/  LEA R6, P2, R87, R6, 0x5 ;  /* 0x0000000657067211 */ /* 0x000fe200078428ff */
[----:B------:R-:W-:Y:S01]  /*0ca0*/  IMAD.WIDE.U32 R62, R93, 0x2, R62 ;  /* 0x000000025d3e7825 */ /* 0x000fe200078e003e */
[-C--:B------:R-:W-:Y:S01]  /*0cb0*/  LEA.HI.X R61, R88, R7.reuse, RZ, 0x1, P0 ;  /* 0x00000007583d7211 */ /* 0x080fe200000f0cff */
[----:B------:R-:W5:Y:S01]  /*0cc0*/  LDG.E.U16 R8, desc[UR16][R8.64] ;  /* 0x0000001008087981 */ /* 0x000f62000c1e1500 */
[----:B------:R-:W-:-:S02]  /*0cd0*/  LEA.HI.X R11, R102, R7, RZ, 0x1, P4 ;  /* 0x00000007660b7211 */ /* 0x000fc400020f0cff */
[-C--:B------:R-:W-:Y:S01]  /*0ce0*/  LEA.HI.X R5, R104, R7.reuse, RZ, 0x1, P3 ;  /* 0x0000000768057211 */ /* 0x080fe200018f0cff */
[----:B------:R-:W-:Y:S01]  /*0cf0*/  IMAD.SHL.U32 R88, R91, 0x2, RZ ;  /* 0x000000025b587824 */ /* 0x000fe200078e00ff */
[----:B------:R-:W-:Y:S02]  /*0d00*/  LEA.HI.X R7, R106, R7, RZ, 0x1, P2 ;  /* 0x000000076a077211 */ /* 0x000fe400010f0cff */
[----:B---3--:R-:W-:Y:S02]  /*0d10*/  SHF.R.U32.HI R21, RZ, 0x5, R90 ;  /* 0x00000005ff157819 */ /* 0x008fe4000001165a */
[----:B-1----:R-:W-:Y:S01]  /*0d20*/  R2UR UR13, R92 ;  /* 0x000000005c0d72ca */ /* 0x002fe200000e0000 */
[----:B------:R-:W-:Y:S01]  /*0d30*/  IMAD.WIDE.U32 R22, R93, 0x2, R22 ;  /* 0x000000025d167825 */ /* 0x000fe200078e0016 */
[-C--:B--2---:R-:W-:Y:S01]  /*0d40*/  LEA R32, P0, R91, R16.reuse, 0x2 ;  /* 0x000000105b207211 */ /* 0x084fe200078010ff */
[----:B------:R-:W5:Y:S01]  /*0d50*/  LDG.E.U16 R62, desc[UR16][R62.64] ;  /* 0x000000103e3e7981 */ /* 0x000f62000c1e1500 */
[C---:B------:R-:W-:Y:S01]  /*0d60*/  LEA R16, P2, R89.reuse, R16, 0x7 ;  /* 0x0000001059107211 */ /* 0x040fe200078438ff */
[----:B------:R-:W-:Y:S01]  /*0d70*/  IMAD.SHL.U32 R89, R89, 0x40, RZ ;  /* 0x0000004059597824 */ /* 0x000fe200078e00ff */
[----:B------:R-:W-:-:S02]  /*0d80*/  LEA.HI.X R33, R88, R17, RZ, 0x1, P0 ;  /* 0x0000001158217211 */ /* 0x000fc400000f0cff */
[C---:B------:R-:W-:Y:S01]  /*0d90*/  LOP3.LUT R102, R90.reuse, 0x1f, RZ, 0xc0, !PT ;  /* 0x0000001f5a667812 */ /* 0x040fe200078ec0ff */
[----:B------:R-:W-:Y:S01]  /*0da0*/  IMAD.WIDE.U32 R4, R93, 0x2, R4 ;  /* 0x000000025d047825 */ /* 0x000fe200078e0004 */
[----:B------:R-:W-:Y:S01]  /*0db0*/  LEA.HI.X R17, R89, R17, RZ, 0x1, P2 ;  /* 0x0000001159117211 */ /* 0x000fe200010f0cff */
[----:B------:R-:W5:Y:S01]  /*0dc0*/  LDG.E.U16 R22, desc[UR16][R22.64] ;  /* 0x0000001016167981 */ /* 0x000f62000c1e1500 */
[----:B------:R-:W-:Y:S01]  /*0dd0*/  LOP3.LUT R92, R90, 0x60, RZ, 0xc0, !PT ;  /* 0x000000605a5c7812 */ /* 0x000fe200078ec0ff */
[----:B------:R-:W-:Y:S01]  /*0de0*/  IMAD.WIDE.U32 R10, R93, 0x2, R10 ;  /* 0x000000025d0a7825 */ /* 0x000fe200078e000a */
[----:B------:R-:W-:Y:S01]  /*0df0*/  R2UR UR10, R21 ;  /* 0x00000000150a72ca */ /* 0x000fe200000e0000 */
[----:B------:R1:W5:Y:S01]  /*0e00*/  LDG.E.U16 R4, desc[UR16][R4.64] ;  /* 0x0000001004047981 */ /* 0x000362000c1e1500 */
[----:B------:R-:W-:Y:S01]  /*0e10*/  SHF.R.S32.HI R21, RZ, 0x7, R90 ;  /* 0x00000007ff157819 */ /* 0x000fe2000001145a */
[C---:B------:R-:W-:Y:S02]  /*0e20*/  IMAD.WIDE.U32 R24, R93.reuse, 0x2, R24 ;  /* 0x000000025d187825 */ /* 0x040fe400078e0018 */
[----:B------:R2:W5:Y:S02]  /*0e30*/  LDG.E.U16 R10, desc[UR16][R10.64] ;  /* 0x000000100a0a7981 */ /* 0x000564000c1e1500 */
[----:B------:R-:W-:-:S02]  /*0e40*/  IMAD.WIDE.U32 R26, R93, 0x2, R26 ;  /* 0x000000025d1a7825 */ /* 0x000fc400078e001a */
[----:B------:R2:W5:Y:S02]  /*0e50*/  LDG.E.U16 R24, desc[UR16][R24.64] ;  /* 0x0000001018187981 */ /* 0x000564000c1e1500 */
[----:B------:R-:W-:-:S04]  /*0e60*/  IMAD.WIDE.U32 R28, R93, 0x2, R28 ;  /* 0x000000025d1c7825 */ /* 0x000fc800078e001c */
        /* <DEDUP_REMOVED lines=17> */
[----:B------:R-:W-:Y:S01]  /*0f80*/  IMAD.WIDE.U32 R16, R102, 0x2, R16 ;  /* 0x0000000266107825 */ /* 0x000fe200078e0010 */
[----:B-1----:R-:W-:Y:S01]  /*0f90*/  SGXT R5, R21, 0x1 ;  /* 0x000000011505781a */ /* 0x002fe20000000200 */
[----:B------:R2:W5:Y:S02]  /*0fa0*/  LDG.E.U16 R26, desc[UR16][R26.64] ;  /* 0x000000101a1a7981 */ /* 0x000564000c1e1500 */
[----:B------:R-:W-:Y:S02]  /*0fb0*/  IMAD R92, R93, 0x2, R92 ;  /* 0x000000025d5c7824 */ /* 0x000fe400078e025c */
[----:B------:R2:W5:Y:S04]  /*0fc0*/  LDG.E.U16 R28, desc[UR16][R28.64] ;  /* 0x000000101c1c7981 */ /* 0x000568000c1e1500 */
[----:B------:R2:W5:Y:S01]  /*0fd0*/  LDG.E.U16 R30, desc[UR16][R30.64] ;  /* 0x000000101e1e7981 */ /* 0x000562000c1e1500 */
[----:B------:R-:W-:-:S03]  /*0fe0*/  LOP3.LUT R5, R92, 0x90, R5, 0x78, !PT ;  /* 0x000000905c057812 */ /* 0x000fc600078e7805 */
[----:B------:R2:W5:Y:S04]  /*0ff0*/  LDG.E.U16 R34, desc[UR16][R34.64] ;  /* 0x0000001022227981 */ /* 0x000568000c1e1500 */
        /* <DEDUP_REMOVED lines=17> */
[----:B------:R2:W5:Y:S01]  /*1110*/  LDG.E.U16 R19, desc[UR16][R16.64+0x40] ;  /* 0x0000401010137981 */ /* 0x000562000c1e1500 */
[----:B------:R-:W-:Y:S05]  /*1120*/  @P1 BRA `(.L_x_5) ;  /* 0x0000000000181947 */ /* 0x000fea0003800000 */
[----:B------:R-:W-:Y:S01]  /*1130*/  ELECT P0, URZ, PT ;  /* 0x0000000000ff782f */ /* 0x000fe20003800000 */
[----:B--2---:R-:W-:Y:S01]  /*1140*/  IMAD.MOV.U32 R7, RZ, RZ, 0x1 ;  /* 0x00000001ff077424 */ /* 0x004fe200078e00ff */
[----:B------:R-:W-:Y:S01]  /*1150*/  UMOV UR4, 0x40 ;  /* 0x0000004000047882 */ /* 0x000fe20000000000 */
[----:B------:R-:W-:Y:S01]  /*1160*/  UVIRTCOUNT.DEALLOC.SMPOOL 0x80 ;  /* 0x000000800000784c */ /* 0x000fe20000000000 */
[----:B------:R-:W-:-:S09]  /*1170*/  ULEA UR4, UR11, UR4, 0x18 ;  /* 0x000000040b047291 */ /* 0x000fd2000f8ec0ff */
[----:B------:R1:W-:Y:S03]  /*1180*/  @P0 STS.U8 [UR4], R7 ;  /* 0x00000007ff000988 */ /* 0x0003e60008000004 */
.L_x_5:
[----:B------:R-:W-:Y:S01]  /*1190*/  LOP3.LUT P2, RZ, R90, 0xff, RZ, 0xc0, !PT ;  /* 0x000000ff5aff7812 */ /* 0x000fe2000784c0ff */
[----:B-12---:R-:W-:Y:S01]  /*11a0*/  IMAD R7, R91, 0x2, R102 ;  /* 0x000000025b077824 */ /* 0x006fe200078e0266 */
[----:B------:R-:W-:Y:S01]  /*11b0*/  SHF.R.U32.HI R92, RZ, 0x1, R91 ;  /* 0x00000001ff5c7819 */ /* 0x000fe2000001165b */
[----:B------:R-:W-:Y:S01]  /*11c0*/  UMOV UR4, 0x1 ;  /* 0x0000000100047882 */ /* 0x000fe20000000000 */
[----:B-----5:R1:W-:Y:S01]  /*11d0*/  STS.U16 [R5+UR12+0x300], R12 ;  /* 0x0003000c05007988 */ /* 0x0203e2000800040c */
[----:B------:R-:W-:-:S03]  /*11e0*/  IMAD.SHL.U32 R7, R7, 0x2, RZ ;  /* 0x0000000207077824 */ /* 0x000fc600078e00ff */
[----:B------:R2:W-:Y:S04]  /*11f0*/  STS.U16 [R5+UR12+0x400], R14 ;  /* 0x0004000e05007988 */ /* 0x0005e8000800040c */
[----:B------:R-:W-:Y:S01]  /*1200*/  STS.U16 [R5+UR12+0x100], R64 ;  /* 0x0001004005007988 */ /* 0x000fe2000800040c */
[----:B------:R-:W-:Y:S01]  /*1210*/  VOTEU.ALL UP0, P2 ;  /* 0x0000000000ff7886 */ /* 0x000fe20001000000 */
[----:B-1----:R-:W-:Y:S01]  /*1220*/  LOP3.LUT R12, R7, R92, RZ, 0x3c, !PT ;  /* 0x0000005c070c7212 */ /* 0x002fe200078e3cff */
[----:B------:R-:W-:Y:S01]  /*1230*/  VOTEU.ALL UP1, P2 ;  /* 0x0000000000ff7886 */ /* 0x000fe20001020000 */
[----:B------:R-:W-:Y:S02]  /*1240*/  STS.U16 [R5+UR12+0x200], R62 ;  /* 0x0002003e05007988 */ /* 0x000fe4000800040c */
[----:B------:R-:W-:-:S04]  /*1250*/  @!UP0 UIADD3 UR4, UPT, UPT, -UR4, 0x100000, URZ ;  /* 0x0010000004048890 */ /* 0x000fc8000fffe1ff */
[----:B------:R-:W-:Y:S02]  /*1260*/  @!UP0 USHF.L.U32 UR5, UR4, 0xb, URZ ;  /* 0x0000000b04058899 */ /* 0x000fe400080006ff */
[----:B------:R-:W-:Y:S02]  /*1270*/  @!UP0 USHF.L.U32 UR4, UR4, 0x1, URZ ;  /* 0x0000000104048899 */ /* 0x000fe400080006ff */
[----:B------:R-:W-:Y:S01]  /*1280*/  UISETP.NE.U32.AND UP0, UPT, UR10, URZ, UPT ;  /* 0x000000ff0a00728c */ /* 0x000fe2000bf05070 */
[----:B--2---:R-:W-:Y:S01]  /*1290*/  LOP3.LUT R14, R12, 0x40, RZ, 0x3c, !PT ;  /* 0x000000400c0e7812 */ /* 0x004fe200078e3cff */
[----:B------:R-:W-:Y:S04]  /*12a0*/  STS.U16 [R5+UR12+0x500], R101 ;  /* 0x0005006505007988 */ /* 0x000fe8000800040c */
        /* <DEDUP_REMOVED lines=24> */
[----:B------:R1:W-:Y:S04]  /*1430*/  STS.U16 [R5+UR12+0x1e00], R4 ;  /* 0x001e000405007988 */ /* 0x0003e8000800040c */
[----:B------:R2:W-:Y:S04]  /*1440*/  STS.U16 [R5+UR12], R66 ;  /* 0x0000004205007988 */ /* 0x0005e8000800040c */
[----:B------:R2:W-:Y:S01]  /*1450*/  STS.U16 [R5+UR12+0x1f00], R6 ;  /* 0x001f000605007988 */ /* 0x0005e2000800040c */
[----:B-1----:R-:W-:-:S03]  /*1460*/  LOP3.LUT R4, R90, 0xff, RZ, 0xc0, !PT ;  /* 0x000000ff5a047812 */ /* 0x002fc600078ec0ff */
[----:B------:R2:W-:Y:S04]  /*1470*/  STS.U16 [R12+UR12+0x2000], R15 ;  /* 0x0020000f0c007988 */ /* 0x0005e8000800040c */
[----:B------:R2:W-:Y:S04]  /*1480*/  STS.U16 [R12+UR12+0x2400], R11 ;  /* 0x0024000b0c007988 */ /* 0x0005e8000800040c */
[----:B------:R2:W-:Y:S04]  /*1490*/  STS.U16 [R14+UR12+0x2000], R9 ;  /* 0x002000090e007988 */ /* 0x0005e8000800040c */
[----:B------:R2:W-:Y:S01]  /*14a0*/  STS.U16 [R14+UR12+0x2400], R19 ;  /* 0x002400130e007988 */ /* 0x0005e2000800040c */
[----:B------:R1:W-:Y:S06]  /*14b0*/  MEMBAR.ALL.CTA ;  /* 0x0000000000007992 */ /* 0x0003ec0000008000 */
[----:B-1----:R-:W-:Y:S04]  /*14c0*/  FENCE.VIEW.ASYNC.S ;  /* 0x00000000000073c6 */ /* 0x002fe80000000000 */
[----:B------:R-:W1:Y:S02]  /*14d0*/  FENCE.VIEW.ASYNC.S ;  /* 0x00000000000073c6 */ /* 0x000e640000000000 */
[----:B-1----:R2:W1:Y:S02]  /*14e0*/  @!UP1 SYNCS.EXCH.64 URZ, [UR12+0x2800], UR4 ;  /* 0x002800040cff95b2 */ /* 0x0024640008000100 */
[----:B-1----:R-:W-:Y:S06]  /*14f0*/  BAR.SYNC.DEFER_BLOCKING 0x0 ;  /* 0x0000000000007b1d */ /* 0x002fec0000010000 */
[----:B--2---:R-:W-:Y:S05]  /*1500*/  BRA.U UP0, `(.L_x_6) ;  /* 0x00000001004c7547 */ /* 0x004fea000b800000 */
[----:B------:R-:W-:Y:S02]  /*1510*/  UIADD3 UR5, UPT, UPT, UR12, 0x2000, URZ ;  /* 0x000020000c057890 */ /* 0x000fe4000fffe0ff */
[----:B------:R-:W-:Y:S02]  /*1520*/  USHF.R.U32.HI UR4, URZ, 0x4, UR12 ;  /* 0x00000004ff047899 */ /* 0x000fe4000801160c */
[----:B------:R-:W-:Y:S02]  /*1530*/  USHF.R.U32.HI UR6, URZ, 0x4, UR5 ;  /* 0x00000004ff067899 */ /* 0x000fe40008011605 */
[----:B------:R-:W-:Y:S01]  /*1540*/  USGXT.U32 UR4, UR4, 0xe ;  /* 0x0000000e0404789a */ /* 0x000fe20008000000 */
[----:B------:R-:W-:Y:S01]  /*1550*/  UMOV UR8, 0xffffff00 ;  /* 0xffffff0000087882 */ /* 0x000fe20000000000 */
[----:B------:R-:W-:Y:S01]  /*1560*/  UMOV UR9, 0x3fffbfef ;  /* 0x3fffbfef00097882 */ /* 0x000fe20000000000 */
[----:B------:R-:W-:Y:S01]  /*1570*/  UMOV UR5, URZ ;  /* 0x000000ff00057c82 */ /* 0x000fe20008000000 */
[----:B------:R-:W-:-:S02]  /*1580*/  USGXT.U32 UR6, UR6, 0xe ;  /* 0x0000000e0606789a */ /* 0x000fc40008000000 */
[----:B------:R-:W-:Y:S02]  /*1590*/  UIADD3 UR14, UPT, UPT, UR13, 0x40, URZ ;  /* 0x000000400d0e7890 */ /* 0x000fe4000fffe0ff */
[----:B------:R-:W-:Y:S01]  /*15a0*/  UIADD3.64 UR8, UPT, UPT, UR4, -UR8, URZ ;  /* 0x8000000804087297 */ /* 0x000fe2000fffe0ff */
[----:B------:R-:W-:Y:S01]  /*15b0*/  UMOV UR18, 0x0 ;  /* 0x0000000000127882 */ /* 0x000fe20000000000 */
[----:B------:R-:W-:Y:S01]  /*15c0*/  UMOV UR19, 0x8110010 ;  /* 0x0811001000137882 */ /* 0x000fe20000000000 */
[----:B------:R-:W-:Y:S01]  /*15d0*/  UMOV UR5, 0xc0004010 ;  /* 0xc000401000057882 */ /* 0x000fe20000000000 */
[----:B------:R-:W-:Y:S01]  /*15e0*/  UMOV UR7, 0x40004040 ;  /* 0x4000404000077882 */ /* 0x000fe20000000000 */
[----:B------:R-:W-:Y:S01]  /*15f0*/  UMOV UR20, 0x0 ;  /* 0x0000000000147882 */ /* 0x000fe20000000000 */
[----:B------:R-:W-:Y:S01]  /*1600*/  UMOV UR21, 0x8110010 ;  /* 0x0811001000157882 */ /* 0x000fe20000000000 */
[----:B------:R1:W-:Y:S02]  /*1610*/  UTCHMMA gdesc[UR4], gdesc[UR6], tmem[UR13], tmem[UR18], idesc[UR19], !UPT ;  /* 0x00ff1206040075ea */ /* 0x0003e4000f80000d */
[----:B------:R1:W-:Y:S01]  /*1620*/  UTCHMMA gdesc[UR8], gdesc[UR6], tmem[UR14], tmem[UR20], idesc[UR21], !UPT ;  /* 0x00ff1406080075ea */ /* 0x0003e2000f80000e */
[----:B------:R-:W-:-:S02]  /*1630*/  NOP ;  /* 0x0000000000007918 */ /* 0x000fc40000000000 */
.L_x_6:
[----:B------:R-:W-:Y:S01]  /*1640*/  ELECT P0, URZ, PT ;  /* 0x0000000000ff782f */ /* 0x000fe20003800000 */
[----:B-1----:R-:W-:-:S03]  /*1650*/  UIADD3 UR4, UPT, UPT, UR12, 0x2800, URZ ;  /* 0x000028000c047890 */ /* 0x002fc6000fffe0ff */
[----:B------:R-:W-:Y:S01]  /*1660*/  ISETP.LT.U32.AND P0, PT, R4, 0x20, P0 ;  /* 0x000000200400780c */ /* 0x000fe20000701070 */
[----:B------:R-:W-:-:S12]  /*1670*/  UMOV UR5, URZ ;  /* 0x000000ff00057c82 */ /* 0x000fd80008000000 */
[----:B------:R-:W-:Y:S01]  /*1680*/  VOTEU.ANY UP0, P0 ;  /* 0x0000000000ff7886 */ /* 0x000fe20000000100 */
[----:B------:R-:W-:-:S04]  /*1690*/  VOTEU.ANY UP1, P0 ;  /* 0x0000000000ff7886 */ /* 0x000fc80000020100 */
[----:B------:R-:W-:Y:S01]  /*16a0*/  @UP0 UMOV UR6, UR4 ;  /* 0x0000000400060c82 */ /* 0x000fe20008000000 */
[----:B------:R-:W-:Y:S01]  /*16b0*/  USHF.L.U32 UR4, UR10, 0x15, URZ ;  /* 0x000000150a047899 */ /* 0x000fe200080006ff */
[----:B------:R1:W-:Y:S01]  /*16c0*/  @UP1 UTCBAR [UR6], URZ ;  /* 0x000000ff060013e9 */ /* 0x0003e200080000ff */
[----:B------:R-:W-:Y:S01]  /*16d0*/  BAR.SYNC.DEFER_BLOCKING 0x0 ;  /* 0x0000000000007b1d */ /* 0x000fe20000010000 */
[----:B------:R-:W-:Y:S02]  /*16e0*/  USHF.L.U32 UR5, UR10, 0x4, URZ ;  /* 0x000000040a057899 */ /* 0x000fe400080006ff */
[----:B------:R-:W-:Y:S02]  /*16f0*/  ULOP3.LUT UR4, UR4, 0x600000, URZ, 0xc0, !UPT ;  /* 0x0060000004047892 */ /* 0x000fe4000f8ec0ff */
[----:B------:R-:W-:-:S04]  /*1700*/  ULOP3.LUT UR5, UR5, 0x40, URZ, 0xc0, !UPT ;  /* 0x0000004005057892 */ /* 0x000fc8000f8ec0ff */
[----:B------:R-:W-:Y:S01]  /*1710*/  UIADD3 UR4, UPT, UPT, UR5, UR4, UR13 ;  /* 0x0000000405047290 */ /* 0x000fe2000fffe00d */
[----:B------:R-:W2:Y:S02]  /*1720*/  SYNCS.PHASECHK.TRANS64.TRYWAIT P0, [UR12+0x2800], RZ ;  /* 0x002800ffff0075a7 */ /* 0x000ea4000800110c */
[----:B-12---:R-:W-:Y:S09]  /*1730*/  @!P0 BRA `(.L_x_7) ;  /* 0x0000001400008947 */ /* 0x006ff20003800000 */
.L_x_11:
[----:B------:R-:W-:Y:S01]  /*1740*/  BAR.SYNC.DEFER_BLOCKING 0x0 ;  /* 0x0000000000007b1d */ /* 0x000fe20000010000 */
[C---:B------:R-:W-:Y:S02]  /*1750*/  IMAD.SHL.U32 R93, R90.reuse, 0x1000, RZ ;  /* 0x000010005a5d7824 */ /* 0x040fe400078e00ff */
[----:B------:R-:W-:Y:S02]  /*1760*/  IMAD.SHL.U32 R101, R90, 0x10, RZ ;  /* 0x000000105a657824 */ /* 0x000fe400078e00ff */
[----:B------:R-:W-:Y:S01]  /*1770*/  IMAD.SHL.U32 R91, R91, 0x80, RZ ;  /* 0x000000805b5b7824 */ /* 0x000fe200078e00ff */
[----:B------:R-:W-:Y:S01]  /*1780*/  LOP3.LUT R90, R93, 0x7000, RZ, 0xc0, !PT ;  /* 0x000070005d5a7812 */ /* 0x000fe200078ec0ff */
[----:B------:R-:W-:Y:S01]  /*1790*/  IMAD.SHL.U32 R93, R102, 0x10, RZ ;  /* 0x00000010665d7824 */ /* 0x000fe200078e00ff */
[----:B------:R-:W1:Y:S01]  /*17a0*/  LDTM.x64 R4, tmem[UR4] ;  /* 0x00000004000479ee */ /* 0x000e620008340000 */
[----:B------:R-:W2:Y:S01]  /*17b0*/  LDCU.64 UR4, c[0x0][0x390] ;  /* 0x00007200ff0477ac */ /* 0x000ea20008000a00 */
[----:B------:R-:W-:Y:S01]  /*17c0*/  LOP3.LUT R90, R90, 0xff0, R101, 0xf8, !PT ;  /* 0x00000ff05a5a7812 */ /* 0x000fe200078ef865 */
[----:B------:R-:W-:Y:S01]  /*17d0*/  IMAD.SHL.U32 R111, R88, 0x4, RZ ;  /* 0x00000004586f7824 */ /* 0x000fe200078e00ff */
[----:B------:R-:W-:Y:S01]  /*17e0*/  LOP3.LUT R91, R92, R91, R93, 0x1e, !PT ;  /* 0x0000005b5c5b7212 */ /* 0x000fe200078e1e5d */
[----:B------:R-:W-:Y:S01]  /*17f0*/  IMAD.SHL.U32 R88, R100, 0x40, RZ ;  /* 0x0000004064587824 */ /* 0x000fe200078e00ff */
[----:B------:R-:W-:Y:S01]  /*1800*/  LOP3.LUT R92, R90, 0x10, RZ, 0x3c, !PT ;  /* 0x000000105a5c7812 */ /* 0x000fe200078e3cff */
[----:B------:R-:W-:Y:S01]  /*1810*/  IMAD.SHL.U32 R108, R78, 0x40, RZ ;  /* 0x000000404e6c7824 */ /* 0x000fe200078e00ff */
[----:B------:R-:W-:Y:S01]  /*1820*/  LOP3.LUT R93, R90, 0x20, RZ, 0x3c, !PT ;  /* 0x000000205a5d7812 */ /* 0x000fe200078e3cff */
[----:B------:R-:W-:Y:S01]  /*1830*/  IMAD.SHL.U32 R102, R102, 0x4, RZ ;  /* 0x0000000466667824 */ /* 0x000fe200078e00ff */
[----:B------:R-:W-:-:S02]  /*1840*/  LOP3.LUT R101, R90, 0x30, RZ, 0x3c, !PT ;  /* 0x000000305a657812 */ /* 0x000fc400078e3cff */
[C---:B------:R-:W-:Y:S02]  /*1850*/  LOP3.LUT R103, R90.reuse, 0x40, RZ, 0x3c, !PT ;  /* 0x000000405a677812 */ /* 0x040fe400078e3cff */
[C---:B------:R-:W-:Y:S01]  /*1860*/  LOP3.LUT R104, R90.reuse, 0x50, RZ, 0x3c, !PT ;  /* 0x000000505a687812 */ /* 0x040fe200078e3cff */
[----:B------:R-:W1:Y:S01]  /*1870*/  @!P2 SYNCS.CCTL.IV [UR12+0x2800] ;  /* 0x00280000ff00a9b1 */ /* 0x000e62000800000c */
[----:B------:R-:W-:Y:S01]  /*1880*/  NOP ;  /* 0x0000000000007918 */ /* 0x000fe20000000000 */
[----:B-1----:R-:W-:Y:S01]  /*1890*/  BAR.SYNC.DEFER_BLOCKING 0x0 ;  /* 0x0000000000007b1d */ /* 0x002fe20000010000 */
[C---:B------:R-:W-:Y:S02]  /*18a0*/  LOP3.LUT R105, R90.reuse, 0x60, RZ, 0x3c, !PT ;  /* 0x000000605a697812 */ /* 0x040fe400078e3cff */
[----:B------:R-:W-:Y:S02]  /*18b0*/  LOP3.LUT R106, R90, 0x70, RZ, 0x3c, !PT ;  /* 0x000000705a6a7812 */ /* 0x000fe400078e3cff */
[----:B--2---:R-:W-:Y:S01]  /*18c0*/  LEA R109, P3, R100, UR4, 0x8 ;  /* 0x00000004646d7c11 */ /* 0x004fe2000f8640ff */
[----:B------:R-:W-:Y:S04]  /*18d0*/  STS.128 [R90+UR12], R4 ;  /* 0x000000045a007988 */ /* 0x000fe80008000c0c */
[----:B------:R-:W-:Y:S04]  /*18e0*/  STS.128 [R92+UR12], R8 ;  /* 0x000000085c007988 */ /* 0x000fe80008000c0c */
[----:B------:R-:W-:Y:S04]  /*18f0*/  STS.128 [R93+UR12], R12 ;  /* 0x0000000c5d007988 */ /* 0x000fe80008000c0c */
[----:B------:R-:W-:Y:S04]  /*1900*/  STS.128 [R101+UR12], R16 ;  /* 0x0000001065007988 */ /* 0x000fe80008000c0c */
[----:B------:R-:W-:Y:S04]  /*1910*/  STS.128 [R103+UR12], R20 ;  /* 0x0000001467007988 */ /* 0x000fe80008000c0c */
[----:B------:R-:W-:Y:S04]  /*1920*/  STS.128 [R104+UR12], R24 ;  /* 0x0000001868007988 */ /* 0x000fe80008000c0c */
[----:B------:R-:W-:Y:S04]  /*1930*/  STS.128 [R105+UR12], R28 ;  /* 0x0000001c69007988 */ /* 0x000fe80008000c0c */
[----:B------:R-:W-:Y:S01]  /*1940*/  STS.128 [R106+UR12], R32 ;  /* 0x000000206a007988 */ /* 0x000fe20008000c0c */
[----:B------:R-:W-:Y:S06]  /*1950*/  BAR.SYNC.DEFER_BLOCKING 0x0 ;  /* 0x0000000000007b1d */ /* 0x000fec0000010000 */
[----:B------:R-:W1:Y:S04]  /*1960*/  LDSM.16.M88.4 R4, [R91+UR12] ;  /* 0x0000000c5b04783b */ /* 0x000e680008000200 */
[----:B------:R-:W-:Y:S04]  /*1970*/  LDSM.16.M88.4 R8, [R91+UR12+0x200] ;  /* 0x0002000c5b08783b */ /* 0x000fe80008000200 */
[----:B------:R-:W-:Y:S04]  /*1980*/  LDSM.16.M88.4 R12, [R91+UR12+0x400] ;  /* 0x0004000c5b0c783b */ /* 0x000fe80008000200 */
[----:B------:R-:W-:Y:S04]  /*1990*/  LDSM.16.M88.4 R16, [R91+UR12+0x600] ;  /* 0x0006000c5b10783b */ /* 0x000fe80008000200 */
[----:B------:R-:W-:Y:S04]  /*19a0*/  LDSM.16.M88.4 R20, [R91+UR12+0x800] ;  /* 0x0008000c5b14783b */ /* 0x000fe80008000200 */
[----:B------:R-:W-:Y:S04]  /*19b0*/  LDSM.16.M88.4 R24, [R91+UR12+0xa00] ;  /* 0x000a000c5b18783b */ /* 0x000fe80008000200 */
[----:B------:R-:W-:Y:S04]  /*19c0*/  LDSM.16.M88.4 R28, [R91+UR12+0xc00] ;  /* 0x000c000c5b1c783b */ /* 0x000fe80008000200 */
[----:B------:R-:W-:Y:S01]  /*19d0*/  LDSM.16.M88.4 R32, [R91+UR12+0xe00] ;  /* 0x000e000c5b20783b */ /* 0x000fe20008000200 */
[----:B------:R-:W-:Y:S06]  /*19e0*/  BAR.SYNC.DEFER_BLOCKING 0x0 ;  /* 0x0000000000007b1d */ /* 0x000fec0000010000 */
[----:B------:R2:W-:Y:S04]  /*19f0*/  STS.128 [R90+UR12], R36 ;  /* 0x000000245a007988 */ /* 0x0005e80008000c0c */
[----:B------:R3:W-:Y:S04]  /*1a00*/  STS.128 [R92+UR12], R40 ;  /* 0x000000285c007988 */ /* 0x0007e80008000c0c */
[----:B------:R4:W-:Y:S04]  /*1a10*/  STS.128 [R93+UR12], R44 ;  /* 0x0000002c5d007988 */ /* 0x0009e80008000c0c */
[----:B------:R-:W-:Y:S04]  /*1a20*/  STS.128 [R101+UR12], R48 ;  /* 0x0000003065007988 */ /* 0x000fe80008000c0c */
[----:B------:R-:W-:Y:S01]  /*1a30*/  STS.128 [R103+UR12], R52 ;  /* 0x0000003467007988 */ /* 0x000fe20008000c0c */
[----:B--2---:R-:W-:Y:S01]  /*1a40*/  IMAD.SHL.U32 R37, R99, 0x40, RZ ;  /* 0x0000004063257824 */ /* 0x004fe200078e00ff */
[----:B------:R-:W-:Y:S01]  /*1a50*/  LEA.HI.X R36, R88, UR5, RZ, 0x2, P3 ;  /* 0x0000000558247c11 */ /* 0x000fe200098f14ff */
[C---:B------:R-:W-:Y:S01]  /*1a60*/  IMAD.SHL.U32 R39, R97.reuse, 0x40, RZ ;  /* 0x0000004061277824 */ /* 0x040fe200078e00ff */
[----:B------:R2:W-:Y:S01]  /*1a70*/  STS.128 [R104+UR12], R56 ;  /* 0x0000003868007988 */ /* 0x0005e20008000c0c */
[----:B------:R-:W-:Y:S01]  /*1a80*/  IMAD.SHL.U32 R38, R98, 0x40, RZ ;  /* 0x0000004062267824 */ /* 0x000fe200078e00ff */
[----:B------:R-:W-:Y:S01]  /*1a90*/  LEA R97, P0, R97, UR4, 0x8 ;  /* 0x0000000461617c11 */ /* 0x000fe2000f8040ff */
[----:B---3--:R-:W-:Y:S01]  /*1aa0*/  IMAD.SHL.U32 R41, R96, 0x40, RZ ;  /* 0x0000004060297824 */ /* 0x008fe200078e00ff */
[----:B------:R-:W-:Y:S01]  /*1ab0*/  LEA R98, P4, R98, UR4, 0x8 ;  /* 0x0000000462627c11 */ /* 0x000fe2000f8840ff */
[C---:B------:R-:W-:Y:S01]  /*1ac0*/  IMAD.SHL.U32 R42, R95.reuse, 0x40, RZ ;  /* 0x000000405f2a7824 */ /* 0x040fe200078e00ff */
[----:B------:R-:W-:Y:S01]  /*1ad0*/  LEA R96, P5, R96, UR4, 0x8 ;  /* 0x0000000460607c11 */ /* 0x000fe2000f8a40ff */
[----:B------:R-:W-:Y:S01]  /*1ae0*/  IMAD.SHL.U32 R43, R94, 0x40, RZ ;  /* 0x000000405e2b7824 */ /* 0x000fe200078e00ff */
[----:B------:R-:W-:Y:S01]  /*1af0*/  LEA R95, P6, R95, UR4, 0x8 ;  /* 0x000000045f5f7c11 */ /* 0x000fe2000f8c40ff */
[----:B----4-:R-:W-:Y:S01]  /*1b00*/  IMAD.SHL.U32 R44, R0, 0x40, RZ ;  /* 0x00000040002c7824 */ /* 0x010fe200078e00ff */
[----:B------:R-:W-:Y:S01]  /*1b10*/  LEA R94, P3, R94, UR4, 0x8 ;  /* 0x000000045e5e7c11 */ /* 0x000fe2000f8640ff */
[----:B------:R-:W-:Y:S01]  /*1b20*/  IMAD.SHL.U32 R45, R2, 0x40, RZ ;  /* 0x00000040022d7824 */ /* 0x000fe200078e00ff */
[----:B------:R-:W-:Y:S01]  /*1b30*/  LEA.HI.X R39, R39, UR5, RZ, 0x2, P0 ;  /* 0x0000000527277c11 */ /* 0x000fe200080f14ff */
[----:B------:R-:W-:Y:S01]  /*1b40*/  IMAD.SHL.U32 R46, R3, 0x40, RZ ;  /* 0x00000040032e7824 */ /* 0x000fe200078e00ff */
[----:B------:R-:W-:Y:S01]  /*1b50*/  LEA.HI.X R38, R38, UR5, RZ, 0x2, P4 ;  /* 0x0000000526267c11 */ /* 0x000fe2000a0f14ff */
[----:B------:R-:W-:Y:S01]  /*1b60*/  IMAD.SHL.U32 R88, R72, 0x40, RZ ;  /* 0x0000004048587824 */ /* 0x000fe200078e00ff */
[----:B--2---:R-:W-:Y:S01]  /*1b70*/  LEA R58, P2, R99, UR4, 0x8 ;  /* 0x00000004633a7c11 */ /* 0x004fe2000f8440ff */
[----:B------:R-:W-:Y:S01]  /*1b80*/  IMAD.SHL.U32 R47, R68, 0x40, RZ ;  /* 0x00000040442f7824 */ /* 0x000fe200078e00ff */
[----:B------:R-:W-:Y:S01]  /*1b90*/  LEA R40, P0, R3, UR4, 0x8 ;  /* 0x0000000403287c11 */ /* 0x000fe2000f8040ff */
[----:B------:R-:W-:Y:S01]  /*1ba0*/  IMAD.SHL.U32 R48, R69, 0x40, RZ ;  /* 0x0000004045307824 */ /* 0x000fe200078e00ff */
[----:B------:R-:W-:Y:S01]  /*1bb0*/  LEA.HI.X R37, R37, UR5, RZ, 0x2, P2 ;  /* 0x0000000525257c11 */ /* 0x000fe200090f14ff */
[----:B------:R2:W-:Y:S01]  /*1bc0*/  STS.128 [R105+UR12], R60 ;  /* 0x0000003c69007988 */ /* 0x0005e20008000c0c */
[----:B------:R-:W-:Y:S01]  /*1bd0*/  LEA R0, P2, R0, UR4, 0x8 ;  /* 0x0000000400007c11 */ /* 0x000fe2000f8440ff */
[----:B------:R-:W-:Y:S01]  /*1be0*/  IMAD.SHL.U32 R49, R70, 0x40, RZ ;  /* 0x0000004046317824 */ /* 0x000fe200078e00ff */
[----:B------:R-:W-:Y:S01]  /*1bf0*/  LEA R2, P4, R2, UR4, 0x8 ;  /* 0x0000000402027c11 */ /* 0x000fe2000f8840ff */
[----:B------:R3:W-:Y:S01]  /*1c00*/  STS.128 [R106+UR12], R64 ;  /* 0x000000406a007988 */ /* 0x0007e20008000c0c */
[----:B------:R-:W-:Y:S01]  /*1c10*/  LEA.HI.X R3, R41, UR5, RZ, 0x2, P5 ;  /* 0x0000000529037c11 */ /* 0x000fe2000a8f14ff */
[----:B------:R-:W-:Y:S01]  /*1c20*/  IMAD.SHL.U32 R50, R71, 0x40, RZ ;  /* 0x0000004047327824 */ /* 0x000fe200078e00ff */
        /* <DEDUP_REMOVED lines=8> */
[----:B------:R-:W-:Y:S01]  /*1cb0*/  LEA R72, P4, R72, UR4, 0x8 ;  /* 0x0000000448487c11 */ /* 0x000fe2000f8840ff */
[----:B--2---:R-:W-:Y:S01]  /*1cc0*/  IMAD.SHL.U32 R62, R75, 0x40, RZ ;  /* 0x000000404b3e7824 */ /* 0x004fe200078e00ff */
[----:B------:R-:W-:Y:S01]  /*1cd0*/  LEA R68, P5, R68, UR4, 0x8 ;  /* 0x0000000444447c11 */ /* 0x000fe2000f8a40ff */
[----:B------:R-:W-:Y:S01]  /*1ce0*/  IMAD.SHL.U32 R63, R76, 0x40, RZ ;  /* 0x000000404c3f7824 */ /* 0x000fe200078e00ff */
[----:B------:R-:W-:Y:S01]  /*1cf0*/  LEA.HI.X R88, R88, UR5, RZ, 0x2, P4 ;  /* 0x0000000558587c11 */ /* 0x000fe2000a0f14ff */
[----:B------:R-:W-:Y:S01]  /*1d00*/  IMAD.SHL.U32 R90, R80, 0x40, RZ ;  /* 0x00000040505a7824 */ /* 0x000fe200078e00ff */
[----:B------:R-:W-:Y:S01]  /*1d10*/  LEA R78, P4, R78, UR4, 0x8 ;  /* 0x000000044e4e7c11 */ /* 0x000fe2000f8840ff */
[----:B------:R-:W-:Y:S01]  /*1d20*/  IMAD.SHL.U32 R92, R81, 0x40, RZ ;  /* 0x00000040515c7824 */ /* 0x000fe200078e00ff */
[----:B------:R-:W-:Y:S01]  /*1d30*/  LEA R69, P6, R69, UR4, 0x8 ;  /* 0x0000000445457c11 */ /* 0x000fe2000f8c40ff */
[----:B------:R-:W-:Y:S01]  /*1d40*/  IMAD.SHL.U32 R93, R82, 0x40, RZ ;  /* 0x00000040525d7824 */ /* 0x000fe200078e00ff */
[----:B------:R-:W-:Y:S01]  /*1d50*/  BAR.SYNC.DEFER_BLOCKING 0x0 ;  /* 0x0000000000007b1d */ /* 0x000fe20000010000 */
[----:B------:R-:W-:Y:S01]  /*1d60*/  LEA R70, P3, R70, UR4, 0x8 ;  /* 0x0000000446467c11 */ /* 0x000fe2000f8640ff */
[----:B------:R-:W-:Y:S01]  /*1d70*/  IMAD.SHL.U32 R105, R85, 0x40, RZ ;  /* 0x0000004055697824 */ /* 0x000fe200078e00ff */
[----:B------:R-:W-:Y:S01]  /*1d80*/  LEA.HI.X R45, R46, UR5, RZ, 0x2, P0 ;  /* 0x000000052e2d7c11 */ /* 0x000fe200080f14ff */
[----:B---3--:R-:W-:Y:S01]  /*1d90*/  IMAD.SHL.U32 R106, R77, 0x40, RZ ;  /* 0x000000404d6a7824 */ /* 0x008fe200078e00ff */
[----:B------:R-:W-:Y:S01]  /*1da0*/  LEA R71, P2, R71, UR4, 0x8 ;  /* 0x0000000447477c11 */ /* 0x000fe2000f8440ff */
[----:B------:R-:W-:Y:S01]  /*1db0*/  IMAD.SHL.U32 R101, R83, 0x40, RZ ;  /* 0x0000004053657824 */ /* 0x000fe200078e00ff */
[----:B------:R-:W-:-:S02]  /*1dc0*/  LEA.HI.X R46, R47, UR5, RZ, 0x2, P5 ;  /* 0x000000052f2e7c11 */ /* 0x000fc4000a8f14ff */
[----:B------:R-:W-:Y:S02]  /*1dd0*/  LEA.HI.X R108, R108, UR5, RZ, 0x2, P4 ;  /* 0x000000056c6c7c11 */ /* 0x000fe4000a0f14ff */
[----:B------:R-:W-:Y:S02]  /*1de0*/  LEA R73, P0, R73, UR4, 0x8 ;  /* 0x0000000449497c11 */ /* 0x000fe4000f8040ff */
[----:B------:R-:W-:Y:S02]  /*1df0*/  LEA.HI.X R47, R48, UR5, RZ, 0x2, P6 ;  /* 0x00000005302f7c11 */ /* 0x000fe4000b0f14ff */
[----:B------:R-:W-:Y:S02]  /*1e00*/  LEA R84, P4, R84, UR4, 0x8 ;  /* 0x0000000454547c11 */ /* 0x000fe4000f8840ff */
[----:B------:R-:W-:Y:S02]  /*1e10*/  LEA R74, P5, R74, UR4, 0x8 ;  /* 0x000000044a4a7c11 */ /* 0x000fe4000f8a40ff */
[----:B------:R-:W-:-:S02]  /*1e20*/  LEA R75, P6, R75, UR4, 0x8 ;  /* 0x000000044b4b7c11 */ /* 0x000fc4000f8c40ff */
[----:B------:R-:W-:Y:S02]  /*1e30*/  LEA.HI.X R48, R49, UR5, RZ, 0x2, P3 ;  /* 0x0000000531307c11 */ /* 0x000fe400098f14ff */
[----:B------:R-:W-:Y:S02]  /*1e40*/  LEA.HI.X R49, R50, UR5, RZ, 0x2, P2 ;  /* 0x0000000532317c11 */ /* 0x000fe400090f14ff */
[----:B------:R-:W-:Y:S02]  /*1e50*/  LEA R76, P3, R76, UR4, 0x8 ;  /* 0x000000044c4c7c11 */ /* 0x000fe4000f8640ff */
[----:B------:R-:W-:Y:S02]  /*1e60*/  LEA.HI.X R50, R51, UR5, RZ, 0x2, P0 ;  /* 0x0000000533327c11 */ /* 0x000fe400080f14ff */
[----:B------:R-:W-:Y:S02]  /*1e70*/  LEA.HI.X R103, R103, UR5, RZ, 0x2, P4 ;  /* 0x0000000567677c11 */ /* 0x000fe4000a0f14ff */
[----:B------:R-:W-:-:S02]  /*1e80*/  LEA.HI.X R51, R52, UR5, RZ, 0x2, P5 ;  /* 0x0000000534337c11 */ /* 0x000fc4000a8f14ff */
[----:B------:R-:W-:Y:S02]  /*1e90*/  LEA.HI.X R62, R62, UR5, RZ, 0x2, P6 ;  /* 0x000000053e3e7c11 */ /* 0x000fe4000b0f14ff */
[----:B------:R-:W-:Y:S02]  /*1ea0*/  LEA R57, P4, R89, UR4, 0x2 ;  /* 0x0000000459397c11 */ /* 0x000fe4000f8810ff */
[----:B------:R-:W-:Y:S02]  /*1eb0*/  LEA R79, P0, R79, UR4, 0x8 ;  /* 0x000000044f4f7c11 */ /* 0x000fe4000f8040ff */
[----:B------:R-:W-:Y:S02]  /*1ec0*/  LEA R80, P5, R80, UR4, 0x8 ;  /* 0x0000000450507c11 */ /* 0x000fe4000f8a40ff */
[----:B------:R-:W-:Y:S02]  /*1ed0*/  LEA R81, P6, R81, UR4, 0x8 ;  /* 0x0000000451517c11 */ /* 0x000fe4000f8c40ff */
[----:B------:R-:W-:-:S02]  /*1ee0*/  LEA.HI.X R63, R63, UR5, RZ, 0x2, P3 ;  /* 0x000000053f3f7c11 */ /* 0x000fc400098f14ff */
[----:B------:R-:W-:Y:S02]  /*1ef0*/  LEA R107, P3, R82, UR4, 0x8 ;  /* 0x00000004526b7c11 */ /* 0x000fe4000f8640ff */
[----:B------:R-:W-:Y:S02]  /*1f00*/  LEA.HI.X R89, R89, UR5, RZ, 0x2, P4 ;  /* 0x0000000559597c11 */ /* 0x000fe4000a0f14ff */
[----:B------:R-:W-:Y:S02]  /*1f10*/  LEA.HI.X R82, R53, UR5, RZ, 0x2, P0 ;  /* 0x0000000535527c11 */ /* 0x000fe400080f14ff */
[----:B------:R-:W-:Y:S02]  /*1f20*/  LEA.HI.X R90, R90, UR5, RZ, 0x2, P5 ;  /* 0x000000055a5a7c11 */ /* 0x000fe4000a8f14ff */
[----:B------:R-:W-:Y:S02]  /*1f30*/  LEA.HI.X R92, R92, UR5, RZ, 0x2, P6 ;  /* 0x000000055c5c7c11 */ /* 0x000fe4000b0f14ff */
[----:B------:R-:W-:-:S02]  /*1f40*/  IADD3 R56, P4, PT, R102, R57, RZ ;  /* 0x0000003966387210 */ /* 0x000fc40007f9e0ff */
[----:B------:R-:W-:Y:S02]  /*1f50*/  LEA R85, P0, R85, UR4, 0x8 ;  /* 0x0000000455557c11 */ /* 0x000fe4000f8040ff */
[C---:B------:R-:W-:Y:S01]  /*1f60*/  IADD3 R52, P6, P5, R102.reuse, UR4, R111 ;  /* 0x0000000466347c10 */ /* 0x040fe2000fdde06f */
[----:B------:R-:W-:Y:S01]  /*1f70*/  IMAD.X R57, RZ, RZ, R89, P4 ;  /* 0x000000ffff397224 */ /* 0x000fe200020e0659 */
[----:B------:R-:W-:Y:S02]  /*1f80*/  LEA.HI.X R105, R105, UR5, RZ, 0x2, P0 ;  /* 0x0000000569697c11 */ /* 0x000fe400080f14ff */
[----:B------:R-:W-:Y:S02]  /*1f90*/  IADD3.X R53, PT, PT, RZ, UR5, RZ, P6, P5 ;  /* 0x00000005ff357c10 */ /* 0x000fe4000b7ea4ff */
[C---:B------:R-:W-:Y:S02]  /*1fa0*/  IADD3 R54, P0, PT, R102.reuse, R109, RZ ;  /* 0x0000006d66367210 */ /* 0x040fe40007f1e0ff */
[C---:B------:R-:W-:Y:S01]  /*1fb0*/  IADD3 R58, P6, PT, R102.reuse, R58, RZ ;  /* 0x0000003a663a7210 */ /* 0x040fe20007fde0ff */
[----:B-1----:R-:W-:Y:S01]  /*1fc0*/  STG.E desc[UR16][R52.64], R4 ;  /* 0x0000000434007986 */ /* 0x002fe2000c101910 */
[C---:B------:R-:W-:Y:S01]  /*1fd0*/  IADD3 R98, P5, PT, R102.reuse, R98, RZ ;  /* 0x0000006266627210 */ /* 0x040fe20007fbe0ff */
[----:B------:R-:W-:Y:S01]  /*1fe0*/  IMAD.X R55, RZ, RZ, R36, P0 ;  /* 0x000000ffff377224 */ /* 0x000fe200000e0624 */
[C---:B------:R-:W-:Y:S01]  /*1ff0*/  IADD3 R60, P4, PT, R102.reuse, R97, RZ ;  /* 0x00000061663c7210 */ /* 0x040fe20007f9e0ff */
[----:B------:R-:W-:Y:S01]  /*2000*/  IMAD.X R59, RZ, RZ, R37, P6 ;  /* 0x000000ffff3b7224 */ /* 0x000fe200030e0625 */
[C---:B------:R-:W-:Y:S01]  /*2010*/  IADD3 R96, P0, PT, R102.reuse, R96, RZ ;  /* 0x0000006066607210 */ /* 0x040fe20007f1e0ff */
[----:B------:R-:W-:Y:S01]  /*2020*/  IMAD.X R99, RZ, RZ, R38, P5 ;  /* 0x000000ffff637224 */ /* 0x000fe200028e0626 */
[C---:B------:R-:W-:Y:S01]  /*2030*/  IADD3 R64, P6, PT, R102.reuse, R95, RZ ;  /* 0x0000005f66407210 */ /* 0x040fe20007fde0ff */
[----:B------:R-:W-:Y:S01]  /*2040*/  IMAD.X R61, RZ, RZ, R39, P4 ;  /* 0x000000ffff3d7224 */ /* 0x000fe200020e0627 */
[C---:B------:R-:W-:Y:S01]  /*2050*/  IADD3 R94, P5, PT, R102.reuse, R94, RZ ;  /* 0x0000005e665e7210 */ /* 0x040fe20007fbe0ff */
[----:B------:R-:W1:Y:S01]  /*2060*/  LDSM.16.M88.4 R36, [R91+UR12] ;  /* 0x0000000c5b24783b */ /* 0x000e620008000200 */
        /* <DEDUP_REMOVED lines=9> */
[----:B------:R-:W2:Y:S01]  /*2100*/  LDSM.16.M88.4 R40, [R91+UR12+0x200] ;  /* 0x0002000c5b28783b */ /* 0x000ea20008000200 */
        /* <DEDUP_REMOVED lines=8> */
[----:B------:R-:W3:Y:S01]  /*2190*/  LDSM.16.M88.4 R44, [R91+UR12+0x400] ;  /* 0x0004000c5b2c783b */ /* 0x000ee20008000200 */
[----:B------:R-:W-:Y:S01]  /*21a0*/  IMAD.X R71, RZ, RZ, R48, P0 ;  /* 0x000000ffff477224 */ /* 0x000fe200000e0630 */
[C---:B------:R-:W-:Y:S01]  /*21b0*/  IADD3 R74, P0, PT, R102.reuse, R74, RZ ;  /* 0x0000004a664a7210 */ /* 0x040fe20007f1e0ff */
[----:B------:R-:W-:Y:S01]  /*21c0*/  IMAD.X R115, RZ, RZ, R49, P6 ;  /* 0x000000ffff737224 */ /* 0x000fe200030e0631 */
[C---:B------:R-:W-:Y:S01]  /*21d0*/  IADD3 R118, P6, PT, R102.reuse, R75, RZ ;  /* 0x0000004b66767210 */ /* 0x040fe20007fde0ff */
[----:B------:R-:W-:Y:S01]  /*21e0*/  IMAD.X R117, RZ, RZ, R50, P4 ;  /* 0x000000ffff757224 */ /* 0x000fe200020e0632 */
[----:B------:R-:W-:Y:S01]  /*21f0*/  LEA R77, P2, R77, UR4, 0x8 ;  /* 0x000000044d4d7c11 */ /* 0x000fe2000f8440ff */
[----:B------:R-:W-:Y:S01]  /*2200*/  IMAD.X R75, RZ, RZ, R51, P0 ;  /* 0x000000ffff4b7224 */ /* 0x000fe200000e0633 */
[C---:B------:R-:W-:Y:S01]  /*2210*/  IADD3 R78, P0, PT, R102.reuse, R78, RZ ;  /* 0x0000004e664e7210 */ /* 0x040fe20007f1e0ff */
[----:B------:R-:W4:Y:S01]  /*2220*/  LDSM.16.M88.4 R48, [R91+UR12+0x600] ;  /* 0x0006000c5b30783b */ /* 0x000f220008000200 */
[----:B------:R-:W-:Y:S01]  /*2230*/  IMAD.X R73, RZ, RZ, R88, P5 ;  /* 0x000000ffff497224 */ /* 0x000fe200028e0658 */
[----:B------:R-:W-:Y:S01]  /*2240*/  IADD3 R76, P5, PT, R102, R76, RZ ;  /* 0x0000004c664c7210 */ /* 0x000fe20007fbe0ff */
[----:B------:R-:W-:Y:S01]  /*2250*/  IMAD.X R119, RZ, RZ, R62, P6 ;  /* 0x000000ffff777224 */ /* 0x000fe200030e063e */
[----:B------:R-:W-:-:S02]  /*2260*/  LEA.HI.X R106, R106, UR5, RZ, 0x2, P2 ;  /* 0x000000056a6a7c11 */ /* 0x000fc400090f14ff */
[C---:B------:R-:W-:Y:S01]  /*2270*/  IADD3 R88, P4, PT, R102.reuse, R77, RZ ;  /* 0x0000004d66587210 */ /* 0x040fe20007f9e0ff */
[----:B------:R-:W-:Y:S01]  /*2280*/  IMAD.X R77, RZ, RZ, R63, P5 ;  /* 0x000000ffff4d7224 */ /* 0x000fe200028e063f */
[C---:B------:R-:W-:Y:S01]  /*2290*/  IADD3 R62, P6, PT, R102.reuse, R79, RZ ;  /* 0x0000004f663e7210 */ /* 0x040fe20007fde0ff */
[----:B------:R-:W-:Y:S01]  /*22a0*/  IMAD.X R79, RZ, RZ, R108, P0 ;  /* 0x000000ffff4f7224 */ /* 0x000fe200000e066c */
[----:B------:R-:W-:Y:S01]  /*22b0*/  LEA R83, P2, R83, UR4, 0x8 ;  /* 0x0000000453537c11 */ /* 0x000fe2000f8440ff */
[----:B------:R-:W-:Y:S01]  /*22c0*/  IMAD.X R89, RZ, RZ, R106, P4 ;  /* 0x000000ffff597224 */ /* 0x000fe200020e066a */
[----:B-1----:R-:W-:Y:S01]  /*22d0*/  STG.E desc[UR16][R52.64+0x80], R36 ;  /* 0x0000802434007986 */ /* 0x002fe2000c101910 */
[C---:B------:R-:W-:Y:S01]  /*22e0*/  IADD3 R80, P5, PT, R102.reuse, R80, RZ ;  /* 0x0000005066507210 */ /* 0x040fe20007fbe0ff */
[----:B------:R-:W-:Y:S01]  /*22f0*/  IMAD.X R63, RZ, RZ, R82, P6 ;  /* 0x000000ffff3f7224 */ /* 0x000fe200030e0652 */
[----:B------:R-:W-:Y:S01]  /*2300*/  LEA.HI.X R93, R93, UR5, RZ, 0x2, P3 ;  /* 0x000000055d5d7c11 */ /* 0x000fe200098f14ff */
[----:B------:R-:W-:Y:S01]  /*2310*/  STG.E desc[UR16][R56.64], R5 ;  /* 0x0000000538007986 */ /* 0x000fe2000c101910 */
[----:B------:R-:W-:Y:S01]  /*2320*/  IADD3 R106, P4, PT, R102, R81, RZ ;  /* 0x00000051666a7210 */ /* 0x000fe20007f9e0ff */
[----:B------:R-:W-:Y:S01]  /*2330*/  IMAD.X R81, RZ, RZ, R90, P5 ;  /* 0x000000ffff517224 */ /* 0x000fe200028e065a */
[C---:B------:R-:W-:Y:S01]  /*2340*/  LEA R100, P3, R86.reuse, UR4, 0x8 ;  /* 0x0000000456647c11 */ /* 0x040fe2000f8640ff */
[----:B------:R-:W-:Y:S01]  /*2350*/  STG.E desc[UR16][R56.64+0x80], R37 ;  /* 0x0000802538007986 */ /* 0x000fe2000c101910 */
[----:B------:R-:W-:Y:S01]  /*2360*/  LEA.HI.X R101, R101, UR5, RZ, 0x2, P2 ;  /* 0x0000000565657c11 */ /* 0x000fe200090f14ff */
[----:B------:R-:W-:Y:S01]  /*2370*/  IMAD.SHL.U32 R86, R86, 0x40, RZ ;  /* 0x0000004056567824 */ /* 0x000fe200078e00ff */
[C---:B------:R-:W-:Y:S01]  /*2380*/  IADD3 R108, P0, PT, R102.reuse, R107, RZ ;  /* 0x0000006b666c7210 */ /* 0x040fe20007f1e0ff */
[----:B------:R-:W-:Y:S01]  /*2390*/  STG.E desc[UR16][R54.64], R6 ;  /* 0x0000000636007986 */ /* 0x000fe2000c101910 */
[C---:B------:R-:W-:Y:S01]  /*23a0*/  LEA R104, P2, R87.reuse, UR4, 0x8 ;  /* 0x0000000457687c11 */ /* 0x040fe2000f8440ff */
[----:B------:R-:W-:Y:S01]  /*23b0*/  IMAD.SHL.U32 R87, R87, 0x40, RZ ;  /* 0x0000004057577824 */ /* 0x000fe200078e00ff */
[C---:B------:R-:W-:Y:S01]  /*23c0*/  IADD3 R82, P6, PT, R102.reuse, R83, RZ ;  /* 0x0000005366527210 */ /* 0x040fe20007fde0ff */
[----:B------:R-:W-:Y:S01]  /*23d0*/  STG.E desc[UR16][R54.64+0x80], R38 ;  /* 0x0000802636007986 */ /* 0x000fe2000c101910 */
[C---:B------:R-:W-:Y:S01]  /*23e0*/  IADD3 R84, P5, PT, R102.reuse, R84, RZ ;  /* 0x0000005466547210 */ /* 0x040fe20007fbe0ff */
[----:B------:R-:W-:Y:S01]  /*23f0*/  IMAD.X R107, RZ, RZ, R92, P4 ;  /* 0x000000ffff6b7224 */ /* 0x000fe200020e065c */
[C---:B------:R-:W-:Y:S01]  /*2400*/  IADD3 R90, P4, PT, R102.reuse, R85, RZ ;  /* 0x00000055665a7210 */ /* 0x040fe20007f9e0ff */
[----:B------:R-:W-:Y:S01]  /*2410*/  STG.E desc[UR16][R58.64], R7 ;  /* 0x000000073a007986 */ /* 0x000fe2000c101910 */
[----:B------:R-:W-:Y:S01]  /*2420*/  IMAD.X R109, RZ, RZ, R93, P0 ;  /* 0x000000ffff6d7224 */ /* 0x000fe200000e065d */
[----:B------:R-:W-:Y:S01]  /*2430*/  IADD3 R100, P0, PT, R102, R100, RZ ;  /* 0x0000006466647210 */ /* 0x000fe20007f1e0ff */
[----:B------:R-:W-:Y:S01]  /*2440*/  IMAD.X R83, RZ, RZ, R101, P6 ;  /* 0x000000ffff537224 */ /* 0x000fe200030e0665 */
[----:B------:R-:W1:Y:S01]  /*2450*/  LDSM.16.M88.4 R4, [R91+UR12+0x800] ;  /* 0x0008000c5b04783b */ /* 0x000e620008000200 */
[----:B------:R-:W-:Y:S01]  /*2460*/  LEA.HI.X R86, R86, UR5, RZ, 0x2, P3 ;  /* 0x0000000556567c11 */ /* 0x000fe200098f14ff */
[----:B------:R-:W-:Y:S01]  /*2470*/  IMAD.X R85, RZ, RZ, R103, P5 ;  /* 0x000000ffff557224 */ /* 0x000fe200028e0667 */
[----:B------:R-:W-:Y:S01]  /*2480*/  IADD3 R102, P6, PT, R102, R104, RZ ;  /* 0x0000006866667210 */ /* 0x000fe20007fde0ff */
[----:B------:R-:W-:Y:S01]  /*2490*/  STG.E desc[UR16][R58.64+0x80], R39 ;  /* 0x000080273a007986 */ /* 0x000fe2000c101910 */
[----:B------:R-:W-:Y:S01]  /*24a0*/  LEA.HI.X R87, R87, UR5, RZ, 0x2, P2 ;  /* 0x0000000557577c11 */ /* 0x000fe200090f14ff */
[----:B------:R-:W-:-:S02]  /*24b0*/  IMAD.X R101, RZ, RZ, R86, P0 ;  /* 0x000000ffff657224 */ /* 0x000fc400000e0656 */
[----:B------:R-:W-:Y:S02]  /*24c0*/  STG.E desc[UR16][R98.64], R8 ;  /* 0x0000000862007986 */ /* 0x000fe4000c101910 */
[----:B------:R-:W-:Y:S02]  /*24d0*/  IMAD.X R103, RZ, RZ, R87, P6 ;  /* 0x000000ffff677224 */ /* 0x000fe400030e0657 */
[----:B--2---:R-:W-:Y:S04]  /*24e0*/  STG.E desc[UR16][R98.64+0x80], R40 ;  /* 0x0000802862007986 */ /* 0x004fe8000c101910 */
[----:B------:R-:W2:Y:S04]  /*24f0*/  LDSM.16.M88.4 R52, [R91+UR12+0xa00] ;  /* 0x000a000c5b34783b */ /* 0x000ea80008000200 */
[----:B------:R-:W-:Y:S04]  /*2500*/  STG.E desc[UR16][R60.64], R9 ;  /* 0x000000093c007986 */ /* 0x000fe8000c101910 */
[----:B------:R-:W-:Y:S04]  /*2510*/  STG.E desc[UR16][R60.64+0x80], R41 ;  /* 0x000080293c007986 */ /* 0x000fe8000c101910 */
[----:B------:R-:W-:Y:S04]  /*2520*/  STG.E desc[UR16][R96.64], R10 ;  /* 0x0000000a60007986 */ /* 0x000fe8000c101910 */
[----:B------:R-:W-:Y:S04]  /*2530*/  STG.E desc[UR16][R96.64+0x80], R42 ;  /* 0x0000802a60007986 */ /* 0x000fe8000c101910 */
[----:B------:R-:W-:Y:S04]  /*2540*/  STG.E desc[UR16][R64.64], R11 ;  /* 0x0000000b40007986 */ /* 0x000fe8000c101910 */
[----:B------:R-:W-:Y:S04]  /*2550*/  STG.E desc[UR16][R64.64+0x80], R43 ;  /* 0x0000802b40007986 */ /* 0x000fe8000c101910 */
[----:B------:R-:W-:Y:S04]  /*2560*/  STG.E desc[UR16][R94.64], R12 ;  /* 0x0000000c5e007986 */ /* 0x000fe8000c101910 */
[----:B---3--:R-:W-:Y:S04]  /*2570*/  STG.E desc[UR16][R94.64+0x80], R44 ;  /* 0x0000802c5e007986 */ /* 0x008fe8000c101910 */
[----:B------:R-:W3:Y:S04]  /*2580*/  LDSM.16.M88.4 R8, [R91+UR12+0xc00] ;  /* 0x000c000c5b08783b */ /* 0x000ee80008000200 */
[----:B------:R-:W-:Y:S04]  /*2590*/  STG.E desc[UR16][R66.64], R13 ;  /* 0x0000000d42007986 */ /* 0x000fe8000c101910 */
[----:B------:R-:W-:Y:S04]  /*25a0*/  STG.E desc[UR16][R66.64+0x80], R45 ;  /* 0x0000802d42007986 */ /* 0x000fe8000c101910 */
[----:B------:R-:W-:Y:S04]  /*25b0*/  STG.E desc[UR16][R2.64], R14 ;  /* 0x0000000e02007986 */ /* 0x000fe8000c101910 */
[----:B------:R-:W-:Y:S04]  /*25c0*/  STG.E desc[UR16][R2.64+0x80], R46 ;  /* 0x0000802e02007986 */ /* 0x000fe8000c101910 */
[----:B------:R-:W-:Y:S04]  /*25d0*/  STG.E desc[UR16][R110.64], R15 ;  /* 0x0000000f6e007986 */ /* 0x000fe8000c101910 */
[----:B------:R5:W0:Y:S04]  /*25e0*/  LDSM.16.M88.4 R12, [R91+UR12+0xe00] ;  /* 0x000e000c5b0c783b */ /* 0x000a280008000200 */
[----:B------:R0:W-:Y:S04]  /*25f0*/  STG.E desc[UR16][R110.64+0x80], R47 ;  /* 0x0000802f6e007986 */ /* 0x0001e8000c101910 */
[----:B------:R0:W-:Y:S01]  /*2600*/  STG.E desc[UR16][R68.64], R16 ;  /* 0x0000001044007986 */ /* 0x0001e2000c101910 */
[----:B-----5:R-:W-:-:S03]  /*2610*/  IMAD.X R91, RZ, RZ, R105, P4 ;  /* 0x000000ffff5b7224 */ /* 0x020fc600020e0669 */
[----:B----4-:R4:W-:Y:S04]  /*2620*/  STG.E desc[UR16][R68.64+0x80], R48 ;  /* 0x0000803044007986 */ /* 0x0109e8000c101910 */
[----:B------:R4:W-:Y:S04]  /*2630*/  STG.E desc[UR16][R112.64], R17 ;  /* 0x0000001170007986 */ /* 0x0009e8000c101910 */
[----:B------:R4:W-:Y:S04]  /*2640*/  STG.E desc[UR16][R112.64+0x80], R49 ;  /* 0x0000803170007986 */ /* 0x0009e8000c101910 */
[----:B------:R4:W-:Y:S04]  /*2650*/  STG.E desc[UR16][R70.64], R18 ;  /* 0x0000001246007986 */ /* 0x0009e8000c101910 */
[----:B------:R4:W-:Y:S04]  /*2660*/  STG.E desc[UR16][R70.64+0x80], R50 ;  /* 0x0000803246007986 */ /* 0x0009e8000c101910 */
[----:B------:R4:W-:Y:S04]  /*2670*/  STG.E desc[UR16][R114.64], R19 ;  /* 0x0000001372007986 */ /* 0x0009e8000c101910 */
[----:B------:R4:W-:Y:S04]  /*2680*/  STG.E desc[UR16][R114.64+0x80], R51 ;  /* 0x0000803372007986 */ /* 0x0009e8000c101910 */
[----:B------:R4:W-:Y:S04]  /*2690*/  STG.E desc[UR16][R72.64], R20 ;  /* 0x0000001448007986 */ /* 0x0009e8000c101910 */
[----:B-1----:R4:W-:Y:S04]  /*26a0*/  STG.E desc[UR16][R72.64+0x80], R4 ;  /* 0x0000800448007986 */ /* 0x0029e8000c101910 */
[----:B------:R4:W-:Y:S04]  /*26b0*/  STG.E desc[UR16][R116.64], R21 ;  /* 0x0000001574007986 */ /* 0x0009e8000c101910 */
[----:B------:R4:W-:Y:S04]  /*26c0*/  STG.E desc[UR16][R116.64+0x80], R5 ;  /* 0x0000800574007986 */ /* 0x0009e8000c101910 */
[----:B------:R4:W-:Y:S04]  /*26d0*/  STG.E desc[UR16][R74.64], R22 ;  /* 0x000000164a007986 */ /* 0x0009e8000c101910 */
[----:B------:R4:W-:Y:S04]  /*26e0*/  STG.E desc[UR16][R74.64+0x80], R6 ;  /* 0x000080064a007986 */ /* 0x0009e8000c101910 */
[----:B------:R4:W-:Y:S04]  /*26f0*/  STG.E desc[UR16][R118.64], R23 ;  /* 0x0000001776007986 */ /* 0x0009e8000c101910 */
[----:B------:R4:W-:Y:S04]  /*2700*/  STG.E desc[UR16][R118.64+0x80], R7 ;  /* 0x0000800776007986 */ /* 0x0009e8000c101910 */
[----:B------:R4:W-:Y:S04]  /*2710*/  STG.E desc[UR16][R76.64], R24 ;  /* 0x000000184c007986 */ /* 0x0009e8000c101910 */
[----:B--2---:R4:W-:Y:S04]  /*2720*/  STG.E desc[UR16][R76.64+0x80], R52 ;  /* 0x000080344c007986 */ /* 0x0049e8000c101910 */
[----:B------:R4:W-:Y:S04]  /*2730*/  STG.E desc[UR16][R88.64], R25 ;  /* 0x0000001958007986 */ /* 0x0009e8000c101910 */
[----:B------:R4:W-:Y:S04]  /*2740*/  STG.E desc[UR16][R88.64+0x80], R53 ;  /* 0x0000803558007986 */ /* 0x0009e8000c101910 */
[----:B------:R4:W-:Y:S04]  /*2750*/  STG.E desc[UR16][R78.64], R26 ;  /* 0x0000001a4e007986 */ /* 0x0009e8000c101910 */
[----:B------:R4:W-:Y:S04]  /*2760*/  STG.E desc[UR16][R78.64+0x80], R54 ;  /* 0x000080364e007986 */ /* 0x0009e8000c101910 */
[----:B------:R4:W-:Y:S04]  /*2770*/  STG.E desc[UR16][R62.64], R27 ;  /* 0x0000001b3e007986 */ /* 0x0009e8000c101910 */
[----:B------:R4:W-:Y:S04]  /*2780*/  STG.E desc[UR16][R62.64+0x80], R55 ;  /* 0x000080373e007986 */ /* 0x0009e8000c101910 */
[----:B------:R4:W-:Y:S04]  /*2790*/  STG.E desc[UR16][R80.64], R28 ;  /* 0x0000001c50007986 */ /* 0x0009e8000c101910 */
[----:B---3--:R4:W-:Y:S04]  /*27a0*/  STG.E desc[UR16][R80.64+0x80], R8 ;  /* 0x0000800850007986 */ /* 0x0089e8000c101910 */
[----:B------:R4:W-:Y:S04]  /*27b0*/  STG.E desc[UR16][R106.64], R29 ;  /* 0x0000001d6a007986 */ /* 0x0009e8000c101910 */
[----:B------:R4:W-:Y:S04]  /*27c0*/  STG.E desc[UR16][R106.64+0x80], R9 ;  /* 0x000080096a007986 */ /* 0x0009e8000c101910 */
[----:B------:R4:W-:Y:S04]  /*27d0*/  STG.E desc[UR16][R108.64], R30 ;  /* 0x0000001e6c007986 */ /* 0x0009e8000c101910 */
[----:B------:R4:W-:Y:S04]  /*27e0*/  STG.E desc[UR16][R108.64+0x80], R10 ;  /* 0x0000800a6c007986 */ /* 0x0009e8000c101910 */
[----:B------:R4:W-:Y:S04]  /*27f0*/  STG.E desc[UR16][R82.64], R31 ;  /* 0x0000001f52007986 */ /* 0x0009e8000c101910 */
[----:B------:R4:W-:Y:S04]  /*2800*/  STG.E desc[UR16][R82.64+0x80], R11 ;  /* 0x0000800b52007986 */ /* 0x0009e8000c101910 */
[----:B------:R4:W-:Y:S04]  /*2810*/  STG.E desc[UR16][R84.64], R32 ;  /* 0x0000002054007986 */ /* 0x0009e8000c101910 */
[----:B0-----:R4:W-:Y:S04]  /*2820*/  STG.E desc[UR16][R84.64+0x80], R12 ;  /* 0x0000800c54007986 */ /* 0x0019e8000c101910 */
[----:B------:R4:W-:Y:S04]  /*2830*/  STG.E desc[UR16][R90.64], R33 ;  /* 0x000000215a007986 */ /* 0x0009e8000c101910 */
[----:B------:R4:W-:Y:S04]  /*2840*/  STG.E desc[UR16][R90.64+0x80], R13 ;  /* 0x0000800d5a007986 */ /* 0x0009e8000c101910 */
[----:B------:R4:W-:Y:S04]  /*2850*/  STG.E desc[UR16][R100.64], R34 ;  /* 0x0000002264007986 */ /* 0x0009e8000c101910 */
[----:B------:R4:W-:Y:S04]  /*2860*/  STG.E desc[UR16][R100.64+0x80], R14 ;  /* 0x0000800e64007986 */ /* 0x0009e8000c101910 */
[----:B------:R4:W-:Y:S04]  /*2870*/  STG.E desc[UR16][R102.64], R35 ;  /* 0x0000002366007986 */ /* 0x0009e8000c101910 */
[----:B------:R4:W-:Y:S01]  /*2880*/  STG.E desc[UR16][R102.64+0x80], R15 ;  /* 0x0000800f66007986 */ /* 0x0009e2000c101910 */
[----:B------:R-:W-:Y:S06]  /*2890*/  BAR.SYNC.DEFER_BLOCKING 0x0 ;  /* 0x0000000000007b1d */ /* 0x000fec0000010000 */
[----:B------:R-:W-:Y:S05]  /*28a0*/  @P1 BRA `(.L_x_8) ;  /* 0x00000000009c1947 */ /* 0x000fea0003800000 */
[----:B------:R-:W-:Y:S01]  /*28b0*/  NOP ;  /* 0x0000000000007918 */ /* 0x000fe20000000000 */
[----:B------:R-:W-:Y:S01]  /*28c0*/  UMOV UR4, 0x50 ;  /* 0x0000005000047882 */ /* 0x000fe20000000000 */
[----:B------:R-:W-:Y:S01]  /*28d0*/  IMAD.U32 R0, RZ, RZ, UR13 ;  /* 0x0000000dff007e24 */ /* 0x000fe2000f8e00ff */
[----:B------:R-:W-:Y:S01]  /*28e0*/  ULEA UR11, UR11, UR4, 0x18 ;  /* 0x000000040b0b7291 */ /* 0x000fe2000f8ec0ff */
[----:B------:R-:W-:Y:S02]  /*28f0*/  IMAD.MOV.U32 R3, RZ, RZ, 0xf ;  /* 0x0000000fff037424 */ /* 0x000fe400078e00ff */
[----:B----4-:R-:W-:Y:S01]  /*2900*/  IMAD.MOV.U32 R7, RZ, RZ, 0x1 ;  /* 0x00000001ff077424 */ /* 0x010fe200078e00ff */
[----:B------:R-:W-:-:S04]  /*2910*/  LOP3.LUT R0, R0, 0xffff, RZ, 0xc0, !PT ;  /* 0x0000ffff00007812 */ /* 0x000fc800078ec0ff */
[----:B------:R-:W-:Y:S01]  /*2920*/  SHF.R.U32.HI R0, RZ, 0x5, R0 ;  /* 0x00000005ff007819 */ /* 0x000fe20000011600 */
[----:B------:R-:W0:Y:S04]  /*2930*/  LDS R5, [UR11] ;  /* 0x0000000bff057984 */ /* 0x000e280008000800 */
[----:B------:R-:W-:Y:S01]  /*2940*/  VIADD R2, R0, 0x10 ;  /* 0x0000001000027836 */ /* 0x000fe20000000000 */
[----:B------:R-:W-:-:S04]  /*2950*/  SHF.L.U32 R0, R3, R0, RZ ;  /* 0x0000000003007219 */ /* 0x000fc800000006ff */
[----:B------:R-:W-:-:S04]  /*2960*/  SHF.L.U32 R3, R7, R2, RZ ;  /* 0x0000000207037219 */ /* 0x000fc800000006ff */
[----:B------:R-:W-:-:S04]  /*2970*/  LOP3.LUT R0, R3, R0, RZ, 0xfc, !PT ;  /* 0x0000000003007212 */ /* 0x000fc800078efcff */
[C---:B------:R-:W-:Y:S02]  /*2980*/  LOP3.LUT R2, R0.reuse, 0xffff, RZ, 0xc0, !PT ;  /* 0x0000ffff00027812 */ /* 0x040fe400078ec0ff */
[----:B0-----:R-:W-:-:S04]  /*2990*/  LOP3.LUT R3, R0, 0xffff, R5, 0x80, !PT ;  /* 0x0000ffff00037812 */ /* 0x001fc800078e8005 */
[----:B------:R-:W-:-:S13]  /*29a0*/  ISETP.NE.AND P0, PT, R3, R2, PT ;  /* 0x000000020300720c */ /* 0x000fda0003f05270 */
[----:B------:R-:W-:Y:S05]  /*29b0*/  @P0 BRA `(.L_x_9) ;  /* 0x0000000000500947 */ /* 0x000fea0003800000 */
[----:B------:R-:W-:Y:S02]  /*29c0*/  SHF.R.U32.HI R5, RZ, 0x10, R5 ;  /* 0x00000010ff057819 */ /* 0x000fe40000011605 */
[----:B------:R-:W-:-:S04]  /*29d0*/  SHF.R.U32.HI R2, RZ, 0x10, R0 ;  /* 0x00000010ff027819 */ /* 0x000fc80000011600 */
[----:B------:R-:W-:-:S04]  /*29e0*/  LOP3.LUT R5, R5, R2, RZ, 0xc0, !PT ;  /* 0x0000000205057212 */ /* 0x000fc800078ec0ff */
[----:B------:R-:W-:-:S13]  /*29f0*/  ISETP.NE.AND P0, PT, R5, R2, PT ;  /* 0x000000020500720c */ /* 0x000fda0003f05270 */
[----:B------:R-:W-:Y:S05]  /*2a00*/  @P0 BRA `(.L_x_10) ;  /* 0x0000000000300947 */ /* 0x000fea0003800000 */
[----:B------:R-:W-:Y:S01]  /*2a10*/  R2UR UR4, R0 ;  /* 0x00000000000472ca */ /* 0x000fe200000e0000 */
[----:B------:R-:W-:Y:S01]  /*2a20*/  VOTEU.ANY UR5, UPT, PT ;  /* 0x0000000000057886 */ /* 0x000fe200038e0100 */
[----:B------:R-:W0:Y:S01]  /*2a30*/  S2R R0, SR_LANEID ;  /* 0x0000000000007919 */ /* 0x000e220000000000 */
[----:B------:R-:W-:-:S10]  /*2a40*/  UFLO.U32 UR5, UR5 ;  /* 0x00000005000572bd */ /* 0x000fd400080e0000 */
[----:B------:R-:W-:-:S06]  /*2a50*/  ULOP3.LUT UR4, URZ, UR4, URZ, 0x33, !UPT ;  /* 0x00000004ff047292 */ /* 0x000fcc000f8e33ff */
[----:B------:R-:W-:-:S04]  /*2a60*/  IMAD.U32 R2, RZ, RZ, UR4 ;  /* 0x00000004ff027e24 */ /* 0x000fc8000f8e00ff */
[----:B------:R-:W1:Y:S02]  /*2a70*/  REDUX UR6, R2 ;  /* 0x00000000020673c4 */ /* 0x000e640000000000 */
[----:B------:R2:W-:Y:S01]  /*2a80*/  UTCATOMSWS.AND URZ, UR4 ;  /* 0x0000000400ff79e3 */ /* 0x0005e20008000000 */
[----:B0-----:R-:W-:Y:S01]  /*2a90*/  ISETP.EQ.U32.AND P0, PT, R0, UR5, PT ;  /* 0x0000000500007c0c */ /* 0x001fe2000bf02070 */
[----:B-1----:R-:W-:-:S12]  /*2aa0*/  IMAD.U32 R0, RZ, RZ, UR6 ;  /* 0x00000006ff007e24 */ /* 0x002fd8000f8e00ff */
[----:B------:R2:W-:Y:S01]  /*2ab0*/  @P0 ATOMS.AND RZ, [UR11], R0 ;  /* 0x00000000ffff098c */ /* 0x0005e2000a80000b */
[----:B------:R-:W-:Y:S05]  /*2ac0*/  BRA `(.L_x_8) ;  /* 0x0000000000147947 */ /* 0x000fea0003800000 */
.L_x_10:
[----:B------:R-:W-:-:S07]  /*2ad0*/  MOV R2, 0x2af0 ;  /* 0x00002af000027802 */ /* 0x000fce0000000f00 */
[----:B------:R-:W-:Y:S05]  /*2ae0*/  CALL.REL.NOINC `($__internal_0_$__cuda_sm10x_tcgen05_guardrail_trap_col_being_dealloced_not_returned_by_alloc) ;  /* 0x0000000000207944 */ /* 0x000fea0003c00000 */
[----:B------:R-:W-:Y:S05]  /*2af0*/  BRA `(.L_x_8) ;  /* 0x0000000000087947 */ /* 0x000fea0003800000 */
.L_x_9:
[----:B------:R-:W-:-:S07]  /*2b00*/  MOV R2, 0x2b20 ;  /* 0x00002b2000027802 */ /* 0x000fce0000000f00 */
[----:B------:R-:W-:Y:S05]  /*2b10*/  CALL.REL.NOINC `($__internal_2_$__cuda_sm10x_tcgen05_guardrail_trap_unallocated_columns_being_dealloced) ;  /* 0x00000000002c7944 */ /* 0x000fea0003c00000 */
.L_x_8:
[----:B------:R-:W-:Y:S01]  /*2b20*/  NOP ;  /* 0x0000000000007918 */ /* 0x000fe20000000000 */
[----:B--2---:R-:W-:Y:S05]  /*2b30*/  EXIT ;  /* 0x000000000000794d */ /* 0x004fea0003800000 */
.L_x_7:
[----:B------:R-:W1:Y:S02]  /*2b40*/  SYNCS.PHASECHK.TRANS64.TRYWAIT P0, [UR12+0x2800], RZ ;  /* 0x002800ffff0075a7 */ /* 0x000e64000800110c */
[----:B-1----:R-:W-:Y:S05]  /*2b50*/  @!P0 BRA `(.L_x_7) ;  /* 0xfffffffc00f88947 */ /* 0x002fea000383ffff */
[----:B------:R-:W-:Y:S05]  /*2b60*/  BRA `(.L_x_11) ;  /* 0xffffffe800f47947 */ /* 0x000fea000383ffff */
        .weak           $__internal_0_$__cuda_sm10x_tcgen05_guardrail_trap_col_being_dealloced_not_returned_by_alloc
        .type           $__internal_0_$__cuda_sm10x_tcgen05_guardrail_trap_col_being_dealloced_not_returned_by_alloc,@function
        .size           $__internal_0_$__cuda_sm10x_tcgen05_guardrail_trap_col_being_dealloced_not_returned_by_alloc,($__internal_1_$__cuda_sm10x_tcgen05_guardrail_trap_phase_invalid_during_alloc - $__internal_0_$__cuda_sm10x_tcgen05_guardrail_trap_col_being_dealloced_not_returned_by_alloc)
$__internal_0_$__cuda_sm10x_tcgen05_guardrail_trap_col_being_dealloced_not_returned_by_alloc:
[----:B------:R-:W-:Y:S05]  /*2b70*/  BPT.TRAP 0x1 ;  /* 0x000000040000795c */ /* 0x000fea0000300000 */
[----:B------:R-:W-:-:S04]  /*2b80*/  IMAD.MOV.U32 R3, RZ, RZ, 0x0 ;  /* 0x00000000ff037424 */ /* 0x000fc800078e00ff */
[----:B------:R-:W-:Y:S05]  /*2b90*/  RET.REL.NODEC R2 `(gluon_mma) ;  /* 0xffffffd402187950 */ /* 0x000fea0003c3ffff */
        .weak           $__internal_1_$__cuda_sm10x_tcgen05_guardrail_trap_phase_invalid_during_alloc
        .type           $__internal_1_$__cuda_sm10x_tcgen05_guardrail_trap_phase_invalid_during_alloc,@function
        .size           $__internal_1_$__cuda_sm10x_tcgen05_guardrail_trap_phase_invalid_during_alloc,($__internal_2_$__cuda_sm10x_tcgen05_guardrail_trap_unallocated_columns_being_dealloced - $__internal_1_$__cuda_sm10x_tcgen05_guardrail_trap_phase_invalid_during_alloc)
$__internal_1_$__cuda_sm10x_tcgen05_guardrail_trap_phase_invalid_during_alloc:
[----:B------:R-:W-:Y:S05]  /*2ba0*/  BPT.TRAP 0x1 ;  /* 0x000000040000795c */ /* 0x000fea0000300000 */
[----:B------:R-:W-:-:S04]  /*2bb0*/  IMAD.MOV.U32 R3, RZ, RZ, 0x0 ;  /* 0x00000000ff037424 */ /* 0x000fc800078e00ff */
[----:B------:R-:W-:Y:S05]  /*2bc0*/  RET.REL.NODEC R2 `(gluon_mma) ;  /* 0xffffffd4020c7950 */ /* 0x000fea0003c3ffff */
        .weak           $__internal_2_$__cuda_sm10x_tcgen05_guardrail_trap_unallocated_columns_being_dealloced
        .type           $__internal_2_$__cuda_sm10x_tcgen05_guardrail_trap_unallocated_columns_being_dealloced,@function
        .size           $__internal_2_$__cuda_sm10x_tcgen05_guardrail_trap_unallocated_columns_being_dealloced,(.L_x_15 - $__internal_2_$__cuda_sm10x_tcgen05_guardrail_trap_unallocated_columns_being_dealloced)
$__internal_2_$__cuda_sm10x_tcgen05_guardrail_trap_unallocated_columns_being_dealloced:
[----:B------:R-:W-:Y:S05]  /*2bd0*/  BPT.TRAP 0x1 ;  /* 0x000000040000795c */ /* 0x000fea0000300000 */
[----:B------:R-:W-:-:S04]  /*2be0*/  IMAD.MOV.U32 R3, RZ, RZ, 0x0 ;  /* 0x00000000ff037424 */ /* 0x000fc800078e00ff */
[----:B------:R-:W-:Y:S05]  /*2bf0*/  RET.REL.NODEC R2 `(gluon_mma) ;  /* 0xffffffd402007950 */ /* 0x000fea0003c3ffff */
.L_x_12:
[----:B------:R-:W-:-:S00]  /*2c00*/  BRA `(.L_x_12) ;  /* 0xfffffffc00fc7947 */ /* 0x000fc0000383ffff */
[----:B------:R-:W-:-:S00]  /*2c10*/  NOP ;  /* 0x0000000000007918 */ /* 0x000fc00000000000 */
        /* <DEDUP_REMOVED lines=14> */
.L_x_15:


//--------------------- .nv.shared.gluon_mma      --------------------------
	.section	.nv.shared.gluon_mma,"aw",@nobits
	.sectionflags	@""
	.align	16
	.zero		1024


//--------------------- .nv.shared.reserved.0     --------------------------
	.section	.nv.shared.reserved.0,"aw",@nobits
	.align	8
	.weak		__nv_reservedSMEM_offset_0_alias
	.size		__nv_reservedSMEM_offset_0_alias, 0, 64
	.other		__nv_reservedSMEM_offset_0_alias,@"STO_CUDA_RESERVED_SHARED STV_DEFAULT"
__nv_reservedSMEM_offset_0_alias:
	.zero		0
.nv.shared.reserved.0:
	.zero		64
	.weak		__nv_reservedSMEM_allocation_phase
	.type		__nv_reservedSMEM_allocation_phase,@object
	.size		__nv_reservedSMEM_allocation_phase,(.L_0 - __nv_reservedSMEM_allocation_phase)
__nv_reservedSMEM_allocation_phase:
	.zero		1
.L_0:
	.zero		7
	.weak		__nv_reservedSMEM_devtool_atexit_pc
	.type		__nv_reservedSMEM_devtool_atexit_pc,@object
	.size		__nv_reservedSMEM_devtool_atexit_pc,(__nv_reservedSMEM_allocation_mask - __nv_reservedSMEM_devtool_atexit_pc)
__nv_reservedSMEM_devtool_atexit_pc:
	.zero		8
	.weak		__nv_reservedSMEM_allocation_mask
	.type		__nv_reservedSMEM_allocation_mask,@object
	.size		__nv_reservedSMEM_allocation_mask,(.L_2 - __nv_reservedSMEM_allocation_mask)
__nv_reservedSMEM_allocation_mask:
	.zero		4
.L_2:


//--------------------- .nv.constant0.gluon_mma   --------------------------
	.section	.nv.constant0.gluon_mma,"a",@progbits
	.sectionflags	@""
	.align	4
.nv.constant0.gluon_mma:
	.zero		936


//--------------------- SYMBOLS --------------------------

	.type		.nv.reservedSmem.offset0,@object
	.size		.nv.reservedSmem.offset0,0x4
	.type		.nv.reservedSmem.cap,@object
	.size		.nv.reservedSmem.cap,0x4
